	.target	sm_90a

	.elftype	@"ET_EXEC"


//--------------------- .note.nv.tkinfo           --------------------------
	.section	.note.nv.tkinfo,"",@"SHT_NOTE"
	.sectionflags	@"SHF_NOTE_NV_TKINFO"
	.tkinfo
        /*0018*/ 	.word	0x00000002
        /*0030*/ 	.string	""
        /*0030*/ 	.string	"ptxas"
        /*0030*/ 	.string	"Cuda compilation tools, release 13.0, V13.0.88"
        /*0030*/ 	.string	"Build cuda_13.0.r13.0/compiler.36424714_0"
        /*0030*/ 	.string	"-arch sm_90a -m 64 "



//--------------------- .note.nv.cuinfo           --------------------------
	.section	.note.nv.cuinfo,"",@"SHT_NOTE"
	.sectionflags	@"SHF_NOTE_NV_CUINFO"
        /*0018*/ 	.short	0x0002
        /*001a*/ 	.short	0x005a
        /*001c*/ 	.short	0x0082
	.zero		2


//--------------------- .nv.info                  --------------------------
	.section	.nv.info,"",@"SHT_CUDA_INFO"
	.align	4


	//----- nvinfo : EIATTR_REGCOUNT
	.align		4
        /*0000*/ 	.byte	0x04, 0x2f
        /*0002*/ 	.short	(.L_29 - .L_28)
	.align		4
.L_28:
        /*0004*/ 	.word	index@(_Z25multi_tensor_apply_kernelI18TensorListMetadataILi3EE14AdagradFunctorIdEJff13adagradMode_tfEEvlPViT_T0_DpT1_)
        /*0008*/ 	.word	0x00000030


	//----- nvinfo : EIATTR_FRAME_SIZE
	.align		4
.L_29:
        /*000c*/ 	.byte	0x04, 0x11
        /*000e*/ 	.short	(.L_31 - .L_30)
	.align		4
.L_30:
        /*0010*/ 	.word	index@(_Z25multi_tensor_apply_kernelI18TensorListMetadataILi3EE14AdagradFunctorIdEJff13adagradMode_tfEEvlPViT_T0_DpT1_)
        /*0014*/ 	.word	0x00000000


	//----- nvinfo : EIATTR_REGCOUNT
	.align		4
.L_31:
        /*0018*/ 	.byte	0x04, 0x2f
        /*001a*/ 	.short	(.L_33 - .L_32)
	.align		4
.L_32:
        /*001c*/ 	.word	index@(_Z25multi_tensor_apply_kernelI18TensorListMetadataILi3EE14AdagradFunctorIfEJff13adagradMode_tfEEvlPViT_T0_DpT1_)
        /*0020*/ 	.word	0x00000028


	//----- nvinfo : EIATTR_FRAME_SIZE
	.align		4
.L_33:
        /*0024*/ 	.byte	0x04, 0x11
        /*0026*/ 	.short	(.L_35 - .L_34)
	.align		4
.L_34:
        /*0028*/ 	.word	index@(_Z25multi_tensor_apply_kernelI18TensorListMetadataILi3EE14AdagradFunctorIfEJff13adagradMode_tfEEvlPViT_T0_DpT1_)
        /*002c*/ 	.word	0x00000000


	//----- nvinfo : EIATTR_REGCOUNT
	.align		4
.L_35:
        /*0030*/ 	.byte	0x04, 0x2f
        /*0032*/ 	.short	(.L_37 - .L_36)
	.align		4
.L_36:
        /*0034*/ 	.word	index@(_Z25multi_tensor_apply_kernelI18TensorListMetadataILi3EE14AdagradFunctorIN3c104HalfEEJff13adagradMode_tfEEvlPViT_T0_DpT1_)
        /*0038*/ 	.word	0x00000028


	//----- nvinfo : EIATTR_FRAME_SIZE
	.align		4
.L_37:
        /*003c*/ 	.byte	0x04, 0x11
        /*003e*/ 	.short	(.L_39 - .L_38)
	.align		4
.L_38:
        /*0040*/ 	.word	index@(_Z25multi_tensor_apply_kernelI18TensorListMetadataILi3EE14AdagradFunctorIN3c104HalfEEJff13adagradMode_tfEEvlPViT_T0_DpT1_)
        /*0044*/ 	.word	0x00000000


	//----- nvinfo : EIATTR_MIN_STACK_SIZE
	.align		4
.L_39:
        /*0048*/ 	.byte	0x04, 0x12
        /*004a*/ 	.short	(.L_41 - .L_40)
	.align		4
.L_40:
        /*004c*/ 	.word	index@(_Z25multi_tensor_apply_kernelI18TensorListMetadataILi3EE14AdagradFunctorIN3c104HalfEEJff13adagradMode_tfEEvlPViT_T0_DpT1_)
        /*0050*/ 	.word	0x00000000


	//----- nvinfo : EIATTR_MIN_STACK_SIZE
	.align		4
.L_41:
        /*0054*/ 	.byte	0x04, 0x12
        /*0056*/ 	.short	(.L_43 - .L_42)
	.align		4
.L_42:
        /*0058*/ 	.word	index@(_Z25multi_tensor_apply_kernelI18TensorListMetadataILi3EE14AdagradFunctorIfEJff13adagradMode_tfEEvlPViT_T0_DpT1_)
        /*005c*/ 	.word	0x00000000


	//----- nvinfo : EIATTR_MIN_STACK_SIZE
	.align		4
.L_43:
        /*0060*/ 	.byte	0x04, 0x12
        /*0062*/ 	.short	(.L_45 - .L_44)
	.align		4
.L_44:
        /*0064*/ 	.word	index@(_Z25multi_tensor_apply_kernelI18TensorListMetadataILi3EE14AdagradFunctorIdEJff13adagradMode_tfEEvlPViT_T0_DpT1_)
        /*0068*/ 	.word	0x00000000
.L_45:


//--------------------- .nv.compat                --------------------------
	.section	.nv.compat,"",@"SHT_CUDA_COMPAT_INFO"
	.align	4
        /*0000*/ 	.byte	0x02, 0x09, 0x01, 0x00, 0x02, 0x02, 0x01, 0x00, 0x02, 0x05, 0x05, 0x00, 0x03, 0x07, 0x01, 0x01
        /*0010*/ 	.byte	0x02, 0x03, 0x00, 0x00, 0x02, 0x06, 0x01, 0x00, 0x04, 0x0b, 0x08, 0x00, 0x00, 0x00, 0x00, 0x00
        /*0020*/ 	.byte	0x00, 0x00, 0x00, 0x00


//--------------------- .nv.info._Z25multi_tensor_apply_kernelI18TensorListMetadataILi3EE14AdagradFunctorIN3c104HalfEEJff13adagradMode_tfEEvlPViT_T0_DpT1_ --------------------------
	.section	.nv.info._Z25multi_tensor_apply_kernelI18TensorListMetadataILi3EE14AdagradFunctorIN3c104HalfEEJff13adagradMode_tfEEvlPViT_T0_DpT1_,"",@"SHT_CUDA_INFO"
	.sectionflags	@""
	.align	4


	//----- nvinfo : EIATTR_CUDA_API_VERSION
	.align		4
        /*0000*/ 	.byte	0x04, 0x37
        /*0002*/ 	.short	(.L_47 - .L_46)
.L_46:
        /*0004*/ 	.word	0x00000082


	//----- nvinfo : EIATTR_KPARAM_INFO
	.align		4
.L_47:
        /*0008*/ 	.byte	0x04, 0x17
        /*000a*/ 	.short	(.L_49 - .L_48)
.L_48:
        /*000c*/ 	.word	0x00000000
        /*0010*/ 	.short	0x0007
        /*0012*/ 	.short	0x0c68
        /*0014*/ 	.byte	0x00, 0xf0, 0x11, 0x00


	//----- nvinfo : EIATTR_KPARAM_INFO
	.align		4
.L_49:
        /*0018*/ 	.byte	0x04, 0x17
        /*001a*/ 	.short	(.L_51 - .L_50)
.L_50:
        /*001c*/ 	.word	0x00000000
        /*0020*/ 	.short	0x0006
        /*0022*/ 	.short	0x0c64
        /*0024*/ 	.byte	0x00, 0xf0, 0x11, 0x00


	//----- nvinfo : EIATTR_KPARAM_INFO
	.align		4
.L_51:
        /*0028*/ 	.byte	0x04, 0x17
        /*002a*/ 	.short	(.L_53 - .L_52)
.L_52:
        /*002c*/ 	.word	0x00000000
        /*0030*/ 	.short	0x0005
        /*0032*/ 	.short	0x0c60
        /*0034*/ 	.byte	0x00, 0xf0, 0x11, 0x00


	//----- nvinfo : EIATTR_KPARAM_INFO
	.align		4
.L_53:
        /*0038*/ 	.byte	0x04, 0x17
        /*003a*/ 	.short	(.L_55 - .L_54)
.L_54:
        /*003c*/ 	.word	0x00000000
        /*0040*/ 	.short	0x0004
        /*0042*/ 	.short	0x0c5c
        /*0044*/ 	.byte	0x00, 0xf0, 0x11, 0x00


	//----- nvinfo : EIATTR_KPARAM_INFO
	.align		4
.L_55:
        /*0048*/ 	.byte	0x04, 0x17
        /*004a*/ 	.short	(.L_57 - .L_56)
.L_56:
        /*004c*/ 	.word	0x00000000
        /*0050*/ 	.short	0x0003
        /*0052*/ 	.short	0x0c58
        /*0054*/ 	.byte	0x00, 0xf0, 0x05, 0x00


	//----- nvinfo : EIATTR_KPARAM_INFO
	.align		4
.L_57:
        /*0058*/ 	.byte	0x04, 0x17
        /*005a*/ 	.short	(.L_59 - .L_58)
.L_58:
        /*005c*/ 	.word	0x00000000
        /*0060*/ 	.short	0x0002
        /*0062*/ 	.short	0x0010
        /*0064*/ 	.byte	0x00, 0xf0, 0x21, 0x31


	//----- nvinfo : EIATTR_KPARAM_INFO
	.align		4
.L_59:
        /*0068*/ 	.byte	0x04, 0x17
        /*006a*/ 	.short	(.L_61 - .L_60)
.L_60:
        /*006c*/ 	.word	0x00000000
        /*0070*/ 	.short	0x0001
        /*0072*/ 	.short	0x0008
        /*0074*/ 	.byte	0x00, 0xf0, 0x21, 0x00


	//----- nvinfo : EIATTR_KPARAM_INFO
	.align		4
.L_61:
        /*0078*/ 	.byte	0x04, 0x17
        /*007a*/ 	.short	(.L_63 - .L_62)
.L_62:
        /*007c*/ 	.word	0x00000000
        /*0080*/ 	.short	0x0000
        /*0082*/ 	.short	0x0000
        /*0084*/ 	.byte	0x00, 0xf0, 0x21, 0x00


	//----- nvinfo : EIATTR_SPARSE_MMA_MASK
	.align		4
.L_63:
        /*0088*/ 	.byte	0x03, 0x50
        /*008a*/ 	.short	0x0000


	//----- nvinfo : EIATTR_MAXREG_COUNT
	.align		4
        /*008c*/ 	.byte	0x03, 0x1b
        /*008e*/ 	.short	0x00ff


	//----- nvinfo : EIATTR_MERCURY_ISA_VERSION
	.align		4
        /*0090*/ 	.byte	0x03, 0x5f
        /*0092*/ 	.short	0x0101


	//----- nvinfo : EIATTR_EXIT_INSTR_OFFSETS
	.align		4
        /*0094*/ 	.byte	0x04, 0x1c
        /*0096*/ 	.short	(.L_65 - .L_64)


	//   ....[0]....
.L_64:
        /*0098*/ 	.word	0x000000d0


	//   ....[1]....
        /*009c*/ 	.word	0x00000bf0


	//----- nvinfo : EIATTR_CBANK_PARAM_SIZE
	.align		4
.L_65:
        /*00a0*/ 	.byte	0x03, 0x19
        /*00a2*/ 	.short	0x0c6c


	//----- nvinfo : EIATTR_PARAM_CBANK
	.align		4
        /*00a4*/ 	.byte	0x04, 0x0a
        /*00a6*/ 	.short	(.L_67 - .L_66)
	.align		4
.L_66:
        /*00a8*/ 	.word	index@(.nv.constant0._Z25multi_tensor_apply_kernelI18TensorListMetadataILi3EE14AdagradFunctorIN3c104HalfEEJff13adagradMode_tfEEvlPViT_T0_DpT1_)
        /*00ac*/ 	.short	0x0210
        /*00ae*/ 	.short	0x0c6c


	//----- nvinfo : EIATTR_SW_WAR
	.align		4
.L_67:
        /*00b0*/ 	.byte	0x04, 0x36
        /*00b2*/ 	.short	(.L_69 - .L_68)
.L_68:
        /*00b4*/ 	.word	0x00000008
.L_69:


//--------------------- .nv.info._Z25multi_tensor_apply_kernelI18TensorListMetadataILi3EE14AdagradFunctorIfEJff13adagradMode_tfEEvlPViT_T0_DpT1_ --------------------------
	.section	.nv.info._Z25multi_tensor_apply_kernelI18TensorListMetadataILi3EE14AdagradFunctorIfEJff13adagradMode_tfEEvlPViT_T0_DpT1_,"",@"SHT_CUDA_INFO"
	.sectionflags	@""
	.align	4


	//----- nvinfo : EIATTR_CUDA_API_VERSION
	.align		4
        /*0000*/ 	.byte	0x04, 0x37
        /*0002*/ 	.short	(.L_71 - .L_70)
.L_70:
        /*0004*/ 	.word	0x00000082


	//----- nvinfo : EIATTR_KPARAM_INFO
	.align		4
.L_71:
        /*0008*/ 	.byte	0x04, 0x17
        /*000a*/ 	.short	(.L_73 - .L_72)
.L_72:
        /*000c*/ 	.word	0x00000000
        /*0010*/ 	.short	0x0007
        /*0012*/ 	.short	0x0c68
        /*0014*/ 	.byte	0x00, 0xf0, 0x11, 0x00


	//----- nvinfo : EIATTR_KPARAM_INFO
	.align		4
.L_73:
        /*0018*/ 	.byte	0x04, 0x17
        /*001a*/ 	.short	(.L_75 - .L_74)
.L_74:
        /*001c*/ 	.word	0x00000000
        /*0020*/ 	.short	0x0006
        /*0022*/ 	.short	0x0c64
        /*0024*/ 	.byte	0x00, 0xf0, 0x11, 0x00


	//----- nvinfo : EIATTR_KPARAM_INFO
	.align		4
.L_75:
        /*0028*/ 	.byte	0x04, 0x17
        /*002a*/ 	.short	(.L_77 - .L_76)
.L_76:
        /*002c*/ 	.word	0x00000000
        /*0030*/ 	.short	0x0005
        /*0032*/ 	.short	0x0c60
        /*0034*/ 	.byte	0x00, 0xf0, 0x11, 0x00


	//----- nvinfo : EIATTR_KPARAM_INFO
	.align		4
.L_77:
        /*0038*/ 	.byte	0x04, 0x17
        /*003a*/ 	.short	(.L_79 - .L_78)
.L_78:
        /*003c*/ 	.word	0x00000000
        /*0040*/ 	.short	0x0004
        /*0042*/ 	.short	0x0c5c
        /*0044*/ 	.byte	0x00, 0xf0, 0x11, 0x00


	//----- nvinfo : EIATTR_KPARAM_INFO
	.align		4
.L_79:
        /*0048*/ 	.byte	0x04, 0x17
        /*004a*/ 	.short	(.L_81 - .L_80)
.L_80:
        /*004c*/ 	.word	0x00000000
        /*0050*/ 	.short	0x0003
        /*0052*/ 	.short	0x0c58
        /*0054*/ 	.byte	0x00, 0xf0, 0x05, 0x00


	//----- nvinfo : EIATTR_KPARAM_INFO
	.align		4
.L_81:
        /*0058*/ 	.byte	0x04, 0x17
        /*005a*/ 	.short	(.L_83 - .L_82)
.L_82:
        /*005c*/ 	.word	0x00000000
        /*0060*/ 	.short	0x0002
        /*0062*/ 	.short	0x0010
        /*0064*/ 	.byte	0x00, 0xf0, 0x21, 0x31


	//----- nvinfo : EIATTR_KPARAM_INFO
	.align		4
.L_83:
        /*0068*/ 	.byte	0x04, 0x17
        /*006a*/ 	.short	(.L_85 - .L_84)
.L_84:
        /*006c*/ 	.word	0x00000000
        /*0070*/ 	.short	0x0001
        /*0072*/ 	.short	0x0008
        /*0074*/ 	.byte	0x00, 0xf0, 0x21, 0x00


	//----- nvinfo : EIATTR_KPARAM_INFO
	.align		4
.L_85:
        /*0078*/ 	.byte	0x04, 0x17
        /*007a*/ 	.short	(.L_87 - .L_86)
.L_86:
        /*007c*/ 	.word	0x00000000
        /*0080*/ 	.short	0x0000
        /*0082*/ 	.short	0x0000
        /*0084*/ 	.byte	0x00, 0xf0, 0x21, 0x00


	//----- nvinfo : EIATTR_SPARSE_MMA_MASK
	.align		4
.L_87:
        /*0088*/ 	.byte	0x03, 0x50
        /*008a*/ 	.short	0x0000


	//----- nvinfo : EIATTR_MAXREG_COUNT
	.align		4
        /*008c*/ 	.byte	0x03, 0x1b
        /*008e*/ 	.short	0x00ff


	//----- nvinfo : EIATTR_MERCURY_ISA_VERSION
	.align		4
        /*0090*/ 	.byte	0x03, 0x5f
        /*0092*/ 	.short	0x0101


	//----- nvinfo : EIATTR_EXIT_INSTR_OFFSETS
	.align		4
        /*0094*/ 	.byte	0x04, 0x1c
        /*0096*/ 	.short	(.L_89 - .L_88)


	//   ....[0]....
.L_88:
        /*0098*/ 	.word	0x000000d0


	//   ....[1]....
        /*009c*/ 	.word	0x00000a70


	//----- nvinfo : EIATTR_CBANK_PARAM_SIZE
	.align		4
.L_89:
        /*00a0*/ 	.byte	0x03, 0x19
        /*00a2*/ 	.short	0x0c6c


	//----- nvinfo : EIATTR_PARAM_CBANK
	.align		4
        /*00a4*/ 	.byte	0x04, 0x0a
        /*00a6*/ 	.short	(.L_91 - .L_90)
	.align		4
.L_90:
        /*00a8*/ 	.word	index@(.nv.constant0._Z25multi_tensor_apply_kernelI18TensorListMetadataILi3EE14AdagradFunctorIfEJff13adagradMode_tfEEvlPViT_T0_DpT1_)
        /*00ac*/ 	.short	0x0210
        /*00ae*/ 	.short	0x0c6c


	//----- nvinfo : EIATTR_SW_WAR
	.align		4
.L_91:
        /*00b0*/ 	.byte	0x04, 0x36
        /*00b2*/ 	.short	(.L_93 - .L_92)
.L_92:
        /*00b4*/ 	.word	0x00000008
.L_93:


//--------------------- .nv.info._Z25multi_tensor_apply_kernelI18TensorListMetadataILi3EE14AdagradFunctorIdEJff13adagradMode_tfEEvlPViT_T0_DpT1_ --------------------------
	.section	.nv.info._Z25multi_tensor_apply_kernelI18TensorListMetadataILi3EE14AdagradFunctorIdEJff13adagradMode_tfEEvlPViT_T0_DpT1_,"",@"SHT_CUDA_INFO"
	.sectionflags	@""
	.align	4


	//----- nvinfo : EIATTR_CUDA_API_VERSION
	.align		4
        /*0000*/ 	.byte	0x04, 0x37
        /*0002*/ 	.short	(.L_95 - .L_94)
.L_94:
        /*0004*/ 	.word	0x00000082


	//----- nvinfo : EIATTR_KPARAM_INFO
	.align		4
.L_95:
        /*0008*/ 	.byte	0x04, 0x17
        /*000a*/ 	.short	(.L_97 - .L_96)
.L_96:
        /*000c*/ 	.word	0x00000000
        /*0010*/ 	.short	0x0007
        /*0012*/ 	.short	0x0c68
        /*0014*/ 	.byte	0x00, 0xf0, 0x11, 0x00


	//----- nvinfo : EIATTR_KPARAM_INFO
	.align		4
.L_97:
        /*0018*/ 	.byte	0x04, 0x17
        /*001a*/ 	.short	(.L_99 - .L_98)
.L_98:
        /*001c*/ 	.word	0x00000000
        /*0020*/ 	.short	0x0006
        /*0022*/ 	.short	0x0c64
        /*0024*/ 	.byte	0x00, 0xf0, 0x11, 0x00


	//----- nvinfo : EIATTR_KPARAM_INFO
	.align		4
.L_99:
        /*0028*/ 	.byte	0x04, 0x17
        /*002a*/ 	.short	(.L_101 - .L_100)
.L_100:
        /*002c*/ 	.word	0x00000000
        /*0030*/ 	.short	0x0005
        /*0032*/ 	.short	0x0c60
        /*0034*/ 	.byte	0x00, 0xf0, 0x11, 0x00


	//----- nvinfo : EIATTR_KPARAM_INFO
	.align		4
.L_101:
        /*0038*/ 	.byte	0x04, 0x17
        /*003a*/ 	.short	(.L_103 - .L_102)
.L_102:
        /*003c*/ 	.word	0x00000000
        /*0040*/ 	.short	0x0004
        /*0042*/ 	.short	0x0c5c
        /*0044*/ 	.byte	0x00, 0xf0, 0x11, 0x00


	//----- nvinfo : EIATTR_KPARAM_INFO
	.align		4
.L_103:
        /*0048*/ 	.byte	0x04, 0x17
        /*004a*/ 	.short	(.L_105 - .L_104)
.L_104:
        /*004c*/ 	.word	0x00000000
        /*0050*/ 	.short	0x0003
        /*0052*/ 	.short	0x0c58
        /*0054*/ 	.byte	0x00, 0xf0, 0x05, 0x00


	//----- nvinfo : EIATTR_KPARAM_INFO
	.align		4
.L_105:
        /*0058*/ 	.byte	0x04, 0x17
        /*005a*/ 	.short	(.L_107 - .L_106)
.L_106:
        /*005c*/ 	.word	0x00000000
        /*0060*/ 	.short	0x0002
        /*0062*/ 	.short	0x0010
        /*0064*/ 	.byte	0x00, 0xf0, 0x21, 0x31


	//----- nvinfo : EIATTR_KPARAM_INFO
	.align		4
.L_107:
        /*0068*/ 	.byte	0x04, 0x17
        /*006a*/ 	.short	(.L_109 - .L_108)
.L_108:
        /*006c*/ 	.word	0x00000000
        /*0070*/ 	.short	0x0001
        /*0072*/ 	.short	0x0008
        /*0074*/ 	.byte	0x00, 0xf0, 0x21, 0x00


	//----- nvinfo : EIATTR_KPARAM_INFO
	.align		4
.L_109:
        /*0078*/ 	.byte	0x04, 0x17
        /*007a*/ 	.short	(.L_111 - .L_110)
.L_110:
        /*007c*/ 	.word	0x00000000
        /*0080*/ 	.short	0x0000
        /*0082*/ 	.short	0x0000
        /*0084*/ 	.byte	0x00, 0xf0, 0x21, 0x00


	//----- nvinfo : EIATTR_SPARSE_MMA_MASK
	.align		4
.L_111:
        /*0088*/ 	.byte	0x03, 0x50
        /*008a*/ 	.short	0x0000


	//----- nvinfo : EIATTR_MAXREG_COUNT
	.align		4
        /*008c*/ 	.byte	0x03, 0x1b
        /*008e*/ 	.short	0x00ff


	//----- nvinfo : EIATTR_MERCURY_ISA_VERSION
	.align		4
        /*0090*/ 	.byte	0x03, 0x5f
        /*0092*/ 	.short	0x0101


	//----- nvinfo : EIATTR_EXIT_INSTR_OFFSETS
	.align		4
        /*0094*/ 	.byte	0x04, 0x1c
        /*0096*/ 	.short	(.L_113 - .L_112)


	//   ....[0]....
.L_112:
        /*0098*/ 	.word	0x000000d0


	//   ....[1]....
        /*009c*/ 	.word	0x00001080


	//----- nvinfo : EIATTR_CBANK_PARAM_SIZE
	.align		4
.L_113:
        /*00a0*/ 	.byte	0x03, 0x19
        /*00a2*/ 	.short	0x0c6c


	//----- nvinfo : EIATTR_PARAM_CBANK
	.align		4
        /*00a4*/ 	.byte	0x04, 0x0a
        /*00a6*/ 	.short	(.L_115 - .L_114)
	.align		4
.L_114:
        /*00a8*/ 	.word	index@(.nv.constant0._Z25multi_tensor_apply_kernelI18TensorListMetadataILi3EE14AdagradFunctorIdEJff13adagradMode_tfEEvlPViT_T0_DpT1_)
        /*00ac*/ 	.short	0x0210
        /*00ae*/ 	.short	0x0c6c


	//----- nvinfo : EIATTR_SW_WAR
	.align		4
.L_115:
        /*00b0*/ 	.byte	0x04, 0x36
        /*00b2*/ 	.short	(.L_117 - .L_116)
.L_116:
        /*00b4*/ 	.word	0x00000008
.L_117:


//--------------------- .nv.callgraph             --------------------------
	.section	.nv.callgraph,"",@"SHT_CUDA_CALLGRAPH"
	.align	4
	.sectionentsize	8
	.align		4
        /*0000*/ 	.word	0x00000000
	.align		4
        /*0004*/ 	.word	0xffffffff
	.align		4
        /*0008*/ 	.word	0x00000000
	.align		4
        /*000c*/ 	.word	0xfffffffe
	.align		4
        /*0010*/ 	.word	0x00000000
	.align		4
        /*0014*/ 	.word	0xfffffffd
	.align		4
        /*0018*/ 	.word	0x00000000
	.align		4
        /*001c*/ 	.word	0xfffffffc


//--------------------- .nv.constant4             --------------------------
	.section	.nv.constant4,"a",@progbits
	.align	8
	.align		8
.nv.constant4:
        /*0000*/ 	.dword	_ZN54_INTERNAL_f071ac24_23_multi_tensor_adagrad_cu_92e9f8c14cuda3std3__45__cpo5beginE
	.align		8
        /*0008*/ 	.dword	_ZN54_INTERNAL_f071ac24_23_multi_tensor_adagrad_cu_92e9f8c14cuda3std3__45__cpo3endE
	.align		8
        /*0010*/ 	.dword	_ZN54_INTERNAL_f071ac24_23_multi_tensor_adagrad_cu_92e9f8c14cuda3std3__45__cpo6cbeginE
	.align		8
        /*0018*/ 	.dword	_ZN54_INTERNAL_f071ac24_23_multi_tensor_adagrad_cu_92e9f8c14cuda3std3__45__cpo4cendE
	.align		8
        /*0020*/ 	.dword	_ZN54_INTERNAL_f071ac24_23_multi_tensor_adagrad_cu_92e9f8c14cuda3std3__45__cpo6rbeginE
	.align		8
        /*0028*/ 	.dword	_ZN54_INTERNAL_f071ac24_23_multi_tensor_adagrad_cu_92e9f8c14cuda3std3__45__cpo4rendE
	.align		8
        /*0030*/ 	.dword	_ZN54_INTERNAL_f071ac24_23_multi_tensor_adagrad_cu_92e9f8c14cuda3std3__45__cpo7crbeginE
	.align		8
        /*0038*/ 	.dword	_ZN54_INTERNAL_f071ac24_23_multi_tensor_adagrad_cu_92e9f8c14cuda3std3__45__cpo5crendE
	.align		8
        /*0040*/ 	.dword	_ZN54_INTERNAL_f071ac24_23_multi_tensor_adagrad_cu_92e9f8c14cuda3std3__456_GLOBAL__N__f071ac24_23_multi_tensor_adagrad_cu_92e9f8c16ignoreE
	.align		8
        /*0048*/ 	.dword	_ZN54_INTERNAL_f071ac24_23_multi_tensor_adagrad_cu_92e9f8c14cuda3std3__419piecewise_constructE
	.align		8
        /*0050*/ 	.dword	_ZN54_INTERNAL_f071ac24_23_multi_tensor_adagrad_cu_92e9f8c14cuda3std3__48in_placeE
	.align		8
        /*0058*/ 	.dword	_ZN54_INTERNAL_f071ac24_23_multi_tensor_adagrad_cu_92e9f8c14cuda3std3__420unreachable_sentinelE
	.align		8
        /*0060*/ 	.dword	_ZN54_INTERNAL_f071ac24_23_multi_tensor_adagrad_cu_92e9f8c14cuda3std6ranges3__45__cpo4swapE
	.align		8
        /*0068*/ 	.dword	_ZN54_INTERNAL_f071ac24_23_multi_tensor_adagrad_cu_92e9f8c14cuda3std6ranges3__45__cpo9iter_moveE
	.align		8
        /*0070*/ 	.dword	_ZN54_INTERNAL_f071ac24_23_multi_tensor_adagrad_cu_92e9f8c14cuda3std6ranges3__45__cpo5beginE
	.align		8
        /*0078*/ 	.dword	_ZN54_INTERNAL_f071ac24_23_multi_tensor_adagrad_cu_92e9f8c14cuda3std6ranges3__45__cpo3endE
	.align		8
        /*0080*/ 	.dword	_ZN54_INTERNAL_f071ac24_23_multi_tensor_adagrad_cu_92e9f8c14cuda3std6ranges3__45__cpo6cbeginE
	.align		8
        /*0088*/ 	.dword	_ZN54_INTERNAL_f071ac24_23_multi_tensor_adagrad_cu_92e9f8c14cuda3std6ranges3__45__cpo4cendE
	.align		8
        /*0090*/ 	.dword	_ZN54_INTERNAL_f071ac24_23_multi_tensor_adagrad_cu_92e9f8c14cuda3std6ranges3__45__cpo7advanceE
	.align		8
        /*0098*/ 	.dword	_ZN54_INTERNAL_f071ac24_23_multi_tensor_adagrad_cu_92e9f8c14cuda3std6ranges3__45__cpo9iter_swapE
	.align		8
        /*00a0*/ 	.dword	_ZN54_INTERNAL_f071ac24_23_multi_tensor_adagrad_cu_92e9f8c14cuda3std6ranges3__45__cpo4nextE
	.align		8
        /*00a8*/ 	.dword	_ZN54_INTERNAL_f071ac24_23_multi_tensor_adagrad_cu_92e9f8c14cuda3std6ranges3__45__cpo4prevE
	.align		8
        /*00b0*/ 	.dword	_ZN54_INTERNAL_f071ac24_23_multi_tensor_adagrad_cu_92e9f8c14cuda3std6ranges3__45__cpo4dataE
	.align		8
        /*00b8*/ 	.dword	_ZN54_INTERNAL_f071ac24_23_multi_tensor_adagrad_cu_92e9f8c14cuda3std6ranges3__45__cpo5cdataE
	.align		8
        /*00c0*/ 	.dword	_ZN54_INTERNAL_f071ac24_23_multi_tensor_adagrad_cu_92e9f8c14cuda3std6ranges3__45__cpo4sizeE
	.align		8
        /*00c8*/ 	.dword	_ZN54_INTERNAL_f071ac24_23_multi_tensor_adagrad_cu_92e9f8c14cuda3std6ranges3__45__cpo5ssizeE
	.align		8
        /*00d0*/ 	.dword	_ZN54_INTERNAL_f071ac24_23_multi_tensor_adagrad_cu_92e9f8c14cuda3std6ranges3__45__cpo8distanceE
	.align		8
        /*00d8*/ 	.dword	_ZN54_INTERNAL_f071ac24_23_multi_tensor_adagrad_cu_92e9f8c16thrust23THRUST_300001_SM_900_NS6system6detail10sequential3seqE


//--------------------- .text._Z25multi_tensor_apply_kernelI18TensorListMetadataILi3EE14AdagradFunctorIN3c104HalfEEJff13adagradMode_tfEEvlPViT_T0_DpT1_ --------------------------
	.section	.text._Z25multi_tensor_apply_kernelI18TensorListMetadataILi3EE14AdagradFunctorIN3c104HalfEEJff13adagradMode_tfEEvlPViT_T0_DpT1_,"ax",@progbits
	.align	128
        .global         _Z25multi_tensor_apply_kernelI18TensorListMetadataILi3EE14AdagradFunctorIN3c104HalfEEJff13adagradMode_tfEEvlPViT_T0_DpT1_
        .type           _Z25multi_tensor_apply_kernelI18TensorListMetadataILi3EE14AdagradFunctorIN3c104HalfEEJff13adagradMode_tfEEvlPViT_T0_DpT1_,@function
        .size           _Z25multi_tensor_apply_kernelI18TensorListMetadataILi3EE14AdagradFunctorIN3c104HalfEEJff13adagradMode_tfEEvlPViT_T0_DpT1_,(.L_x_12 - _Z25multi_tensor_apply_kernelI18TensorListMetadataILi3EE14AdagradFunctorIN3c104HalfEEJff13adagradMode_tfEEvlPViT_T0_DpT1_)
        .other          _Z25multi_tensor_apply_kernelI18TensorListMetadataILi3EE14AdagradFunctorIN3c104HalfEEJff13adagradMode_tfEEvlPViT_T0_DpT1_,@"STO_CUDA_ENTRY STV_DEFAULT"
_Z25multi_tensor_apply_kernelI18TensorListMetadataILi3EE14AdagradFunctorIN3c104HalfEEJff13adagradMode_tfEEvlPViT_T0_DpT1_:
.text._Z25multi_tensor_apply_kernelI18TensorListMetadataILi3EE14AdagradFunctorIN3c104HalfEEJff13adagradMode_tfEEvlPViT_T0_DpT1_:
[----:B------:R-:W-:Y:S08]  /*0000*/  LDC R1, c[0x0][0x28] ;  /* 0x00000a00ff017b82 */ /* 0x000ff00000000800 */
[----:B------:R-:W0:Y:S01]  /*0010*/  S2UR UR5, SR_CTAID.X ;  /* 0x00000000000579c3 */ /* 0x000e220000002500 */
[----:B------:R-:W-:-:S07]  /*0020*/  UMOV UR6, 0x10 ;  /* 0x0000001000067882 */ /* 0x000fce0000000000 */
[----:B------:R-:W1:Y:S01]  /*0030*/  LDC R0, c[0x0][0x210] ;  /* 0x00008400ff007b82 */ /* 0x000e620000000800 */
[----:B0-----:R-:W-:-:S03]  /*0040*/  ULEA UR4, UR5, UR6, 0x2 ;  /* 0x0000000605047291 */ /* 0x001fc6000f8e103f */
[----:B------:R-:W-:Y:S02]  /*0050*/  ULDC.U8 UR5, c[0x0][UR5+0x820] ;  /* 0x0002080005057abb */ /* 0x000fe40008000000 */
[----:B------:R-:W-:Y:S01]  /*0060*/  ULEA UR5, UR5, UR6, 0x3 ;  /* 0x0000000605057291 */ /* 0x000fe2000f8e183f */
[----:B-1----:R-:W-:-:S06]  /*0070*/  ISETP.GE.AND P0, PT, R0, 0x1, PT ;  /* 0x000000010000780c */ /* 0x002fcc0003f06270 */
[----:B------:R-:W-:Y:S02]  /*0080*/  ULDC UR4, c[0x0][UR4+0x950] ;  /* 0x0002540004047abb */ /* 0x000fe40008000800 */
[----:B------:R-:W-:-:S03]  /*0090*/  IMAD R22, R0, UR4, RZ ;  /* 0x0000000400167c24 */ /* 0x000fc6000f8e02ff */
[----:B------:R-:W-:Y:S02]  /*00a0*/  ULDC UR4, c[0x0][UR5+0x690] ;  /* 0x0001a40005047abb */ /* 0x000fe40008000800 */
[----:B------:R-:W-:-:S04]  /*00b0*/  IADD3 R23, -R22, UR4, RZ ;  /* 0x0000000416177c10 */ /* 0x000fc8000fffe1ff */
[----:B------:R-:W-:-:S13]  /*00c0*/  ISETP.LT.OR P0, PT, R23, 0x1, !P0 ;  /* 0x000000011700780c */ /* 0x000fda0004701670 */
[----:B------:R-:W-:Y:S05]  /*00d0*/  @P0 EXIT ;  /* 0x000000000000094d */ /* 0x000fea0003800000 */
[----:B------:R-:W0:Y:S01]  /*00e0*/  S2R R34, SR_TID.X ;  /* 0x0000000000227919 */ /* 0x000e220000002100 */
[----:B------:R-:W-:Y:S01]  /*00f0*/  SHF.R.S32.HI R24, RZ, 0x1f, R22 ;  /* 0x0000001fff187819 */ /* 0x000fe20000011416 */
[----:B------:R-:W-:Y:S01]  /*0100*/  ULDC.64 UR8, c[0x0][UR5+0x210] ;  /* 0x0000840005087abb */ /* 0x000fe20008000a00 */
[----:B------:R-:W-:Y:S01]  /*0110*/  ULDC.64 UR10, c[0x0][UR5+0x390] ;  /* 0x0000e400050a7abb */ /* 0x000fe20008000a00 */
[----:B------:R-:W-:Y:S01]  /*0120*/  ULDC.64 UR6, c[0x0][UR5+0x510] ;  /* 0x0001440005067abb */ /* 0x000fe20008000a00 */
[----:B------:R-:W-:Y:S01]  /*0130*/  ULDC UR5, c[0x0][0x0] ;  /* 0x0000000000057ab9 */ /* 0x000fe20000000800 */
[----:B------:R-:W-:Y:S01]  /*0140*/  UMOV UR4, URZ ;  /* 0x0000003f00047c82 */ /* 0x000fe20008000000 */
[----:B------:R-:W-:Y:S01]  /*0150*/  ULDC.64 UR12, c[0x0][0x208] ;  /* 0x00008200000c7ab9 */ /* 0x000fe20000000a00 */
[----:B------:R-:W-:Y:S01]  /*0160*/  ULDC UR15, c[0x0][0xe6c] ;  /* 0x00039b00000f7ab9 */ /* 0x000fe20000000800 */
[----:B------:R-:W-:Y:S01]  /*0170*/  ULDC UR16, c[0x0][0xe78] ;  /* 0x00039e0000107ab9 */ /* 0x000fe20000000800 */
[----:B------:R-:W-:Y:S01]  /*0180*/  ULDC UR14, c[0x0][0xe74] ;  /* 0x00039d00000e7ab9 */ /* 0x000fe20000000800 */
[----:B------:R-:W-:-:S05]  /*0190*/  ULDC UR17, c[0x0][0xe70] ;  /* 0x00039c0000117ab9 */ /* 0x000fca0000000800 */
.L_x_2:
[----:B-1----:R-:W1:Y:S01]  /*01a0*/  LDC R25, c[0x0][0x210] ;  /* 0x00008400ff197b82 */ /* 0x002e620000000800 */
[----:B0-----:R-:W-:-:S04]  /*01b0*/  VIADD R7, R34, UR4 ;  /* 0x0000000422077c36 */ /* 0x001fc80008000000 */
[----:B------:R-:W-:Y:S01]  /*01c0*/  VIADD R2, R7, UR5 ;  /* 0x0000000507027c36 */ /* 0x000fe20008000000 */
[----:B------:R-:W-:-:S04]  /*01d0*/  IADD3 R0, P0, R22, R7, RZ ;  /* 0x0000000716007210 */ /* 0x000fc80007f1e0ff */
[----:B------:R-:W-:Y:S02]  /*01e0*/  IADD3 R10, P3, R22, R2, RZ ;  /* 0x00000002160a7210 */ /* 0x000fe40007f7e0ff */
[----:B------:R-:W-:Y:S02]  /*01f0*/  SHF.L.U32 R6, R0, 0x1, RZ ;  /* 0x0000000100067819 */ /* 0x000fe400000006ff */
[----:B------:R-:W-:-:S04]  /*0200*/  LEA.HI.X.SX32 R11, R2, R24, 0x1, P3 ;  /* 0x00000018020b7211 */ /* 0x000fc800018f0eff */
[C---:B------:R-:W-:Y:S01]  /*0210*/  SHF.L.U64.HI R11, R10.reuse, 0x1, R11 ;  /* 0x000000010a0b7819 */ /* 0x040fe2000001020b */
[----:B------:R-:W-:Y:S01]  /*0220*/  IMAD.SHL.U32 R10, R10, 0x2, RZ ;  /* 0x000000020a0a7824 */ /* 0x000fe200078e00ff */
[CC--:B-1----:R-:W-:Y:S02]  /*0230*/  ISETP.GE.AND P2, PT, R7.reuse, R25.reuse, PT ;  /* 0x000000190700720c */ /* 0x0c2fe40003f46270 */
[C---:B------:R-:W-:Y:S02]  /*0240*/  ISETP.GE.AND P1, PT, R2.reuse, R25, PT ;  /* 0x000000190200720c */ /* 0x040fe40003f26270 */
[CC--:B------:R-:W-:Y:S02]  /*0250*/  ISETP.LT.AND P2, PT, R7.reuse, R23.reuse, !P2 ;  /* 0x000000170700720c */ /* 0x0c0fe40005741270 */
[C---:B------:R-:W-:Y:S01]  /*0260*/  ISETP.LT.AND P1, PT, R2.reuse, R23, !P1 ;  /* 0x000000170200720c */ /* 0x040fe20004f21270 */
[----:B------:R-:W-:Y:S01]  /*0270*/  VIADD R2, R2, UR5 ;  /* 0x0000000502027c36 */ /* 0x000fe20008000000 */
[----:B------:R-:W-:-:S04]  /*0280*/  LEA.HI.X.SX32 R7, R7, R24, 0x1, P0 ;  /* 0x0000001807077211 */ /* 0x000fc800000f0eff */
[----:B------:R-:W-:Y:S01]  /*0290*/  SHF.L.U64.HI R7, R0, 0x1, R7 ;  /* 0x0000000100077819 */ /* 0x000fe20000010207 */
[C---:B------:R-:W-:Y:S01]  /*02a0*/  VIADD R0, R2.reuse, UR5 ;  /* 0x0000000502007c36 */ /* 0x040fe20008000000 */
[----:B------:R-:W-:Y:S02]  /*02b0*/  ISETP.GE.AND P0, PT, R2, R25, PT ;  /* 0x000000190200720c */ /* 0x000fe40003f06270 */
[----:B------:R-:W-:Y:S02]  /*02c0*/  IADD3 R14, P3, R22, R2, RZ ;  /* 0x00000002160e7210 */ /* 0x000fe40007f7e0ff */
[C---:B------:R-:W-:Y:S02]  /*02d0*/  ISETP.LT.AND P0, PT, R2.reuse, R23, !P0 ;  /* 0x000000170200720c */ /* 0x040fe40004701270 */
[----:B------:R-:W-:Y:S02]  /*02e0*/  LEA.HI.X.SX32 R15, R2, R24, 0x1, P3 ;  /* 0x00000018020f7211 */ /* 0x000fe400018f0eff */
[----:B------:R-:W-:-:S02]  /*02f0*/  ISETP.GE.AND P3, PT, R0, R25, PT ;  /* 0x000000190000720c */ /* 0x000fc40003f66270 */
[----:B------:R-:W-:Y:S02]  /*0300*/  IADD3 R2, P4, R22, R0, RZ ;  /* 0x0000000016027210 */ /* 0x000fe40007f9e0ff */
[----:B------:R-:W-:Y:S02]  /*0310*/  ISETP.LT.AND P3, PT, R0, R23, !P3 ;  /* 0x000000170000720c */ /* 0x000fe40005f61270 */
[----:B------:R-:W-:Y:S02]  /*0320*/  SHF.L.U64.HI R15, R14, 0x1, R15 ;  /* 0x000000010e0f7819 */ /* 0x000fe4000001020f */
[----:B------:R-:W-:Y:S02]  /*0330*/  LEA.HI.X.SX32 R3, R0, R24, 0x1, P4 ;  /* 0x0000001800037211 */ /* 0x000fe400020f0eff */
[----:B------:R-:W-:Y:S02]  /*0340*/  SHF.L.U32 R14, R14, 0x1, RZ ;  /* 0x000000010e0e7819 */ /* 0x000fe400000006ff */
[C---:B------:R-:W-:Y:S01]  /*0350*/  SHF.L.U64.HI R3, R2.reuse, 0x1, R3 ;  /* 0x0000000102037819 */ /* 0x040fe20000010203 */
[----:B------:R-:W-:Y:S01]  /*0360*/  IMAD.SHL.U32 R2, R2, 0x2, RZ ;  /* 0x0000000202027824 */ /* 0x000fe200078e00ff */
[----:B------:R-:W-:-:S02]  /*0370*/  @P2 IADD3 R20, P5, R6, UR8, RZ ;  /* 0x0000000806142c10 */ /* 0x000fc4000ffbe0ff */
[----:B------:R-:W-:Y:S02]  /*0380*/  @P0 IADD3 R12, P4, R14, UR8, RZ ;  /* 0x000000080e0c0c10 */ /* 0x000fe4000ff9e0ff */
[----:B------:R-:W-:Y:S02]  /*0390*/  @P2 IADD3.X R21, R7, UR9, RZ, P5, !PT ;  /* 0x0000000907152c10 */ /* 0x000fe4000affe4ff */
[----:B------:R-:W-:Y:S02]  /*03a0*/  @P0 IADD3.X R13, R15, UR9, RZ, P4, !PT ;  /* 0x000000090f0d0c10 */ /* 0x000fe4000a7fe4ff */
[----:B------:R-:W-:Y:S01]  /*03b0*/  @P1 IADD3 R8, P5, R10, UR8, RZ ;  /* 0x000000080a081c10 */ /* 0x000fe2000ffbe0ff */
[----:B------:R-:W2:Y:S01]  /*03c0*/  @P2 LDG.E.U16 R20, desc[UR12][R20.64] ;  /* 0x0000000c14142981 */ /* 0x000ea2000c1e1500 */
[----:B------:R-:W-:Y:S02]  /*03d0*/  @P3 IADD3 R16, P4, R2, UR8, RZ ;  /* 0x0000000802103c10 */ /* 0x000fe4000ff9e0ff */
[----:B------:R-:W-:Y:S01]  /*03e0*/  @P1 IADD3.X R9, R11, UR9, RZ, P5, !PT ;  /* 0x000000090b091c10 */ /* 0x000fe2000affe4ff */
[----:B------:R-:W3:Y:S01]  /*03f0*/  @P0 LDG.E.U16 R18, desc[UR12][R12.64] ;  /* 0x0000000c0c120981 */ /* 0x000ee2000c1e1500 */
[----:B------:R-:W-:-:S02]  /*0400*/  @P3 IADD3.X R17, R3, UR9, RZ, P4, !PT ;  /* 0x0000000903113c10 */ /* 0x000fc4000a7fe4ff */
[C---:B------:R-:W-:Y:S01]  /*0410*/  IADD3 R4, P4, R6.reuse, UR10, RZ ;  /* 0x0000000a06047c10 */ /* 0x040fe2000ff9e0ff */
[----:B------:R0:W4:Y:S01]  /*0420*/  @P1 LDG.E.U16 R19, desc[UR12][R8.64] ;  /* 0x0000000c08131981 */ /* 0x000122000c1e1500 */
[----:B------:R-:W-:Y:S02]  /*0430*/  IADD3 R6, P5, R6, UR6, RZ ;  /* 0x0000000606067c10 */ /* 0x000fe4000ffbe0ff */
[C---:B------:R-:W-:Y:S01]  /*0440*/  IADD3.X R5, R7.reuse, UR11, RZ, P4, !PT ;  /* 0x0000000b07057c10 */ /* 0x040fe2000a7fe4ff */
[----:B------:R1:W5:Y:S01]  /*0450*/  @P3 LDG.E.U16 R0, desc[UR12][R16.64] ;  /* 0x0000000c10003981 */ /* 0x000362000c1e1500 */
[----:B------:R-:W-:-:S03]  /*0460*/  IADD3.X R7, R7, UR7, RZ, P5, !PT ;  /* 0x0000000707077c10 */ /* 0x000fc6000affe4ff */
[----:B------:R-:W5:Y:S01]  /*0470*/  @P2 LDG.E.U16 R30, desc[UR12][R4.64] ;  /* 0x0000000c041e2981 */ /* 0x000f62000c1e1500 */
[----:B0-----:R-:W-:-:S03]  /*0480*/  IADD3 R8, P4, R10, UR10, RZ ;  /* 0x0000000a0a087c10 */ /* 0x001fc6000ff9e0ff */
[----:B------:R-:W5:Y:S01]  /*0490*/  @P2 LDG.E.U16 R31, desc[UR12][R6.64] ;  /* 0x0000000c061f2981 */ /* 0x000f62000c1e1500 */
[----:B------:R-:W-:Y:S02]  /*04a0*/  IADD3.X R9, R11, UR11, RZ, P4, !PT ;  /* 0x0000000b0b097c10 */ /* 0x000fe4000a7fe4ff */
[----:B------:R-:W-:Y:S02]  /*04b0*/  IADD3 R12, P4, R14, UR10, RZ ;  /* 0x0000000a0e0c7c10 */ /* 0x000fe4000ff9e0ff */
[----:B------:R-:W-:Y:S01]  /*04c0*/  IADD3 R10, P5, R10, UR6, RZ ;  /* 0x000000060a0a7c10 */ /* 0x000fe2000ffbe0ff */
[----:B------:R-:W5:Y:S01]  /*04d0*/  @P1 LDG.E.U16 R33, desc[UR12][R8.64] ;  /* 0x0000000c08211981 */ /* 0x000f62000c1e1500 */
[----:B------:R-:W-:Y:S02]  /*04e0*/  IADD3.X R13, R15, UR11, RZ, P4, !PT ;  /* 0x0000000b0f0d7c10 */ /* 0x000fe4000a7fe4ff */
[----:B-1----:R-:W-:Y:S02]  /*04f0*/  IADD3 R16, P4, R2, UR10, RZ ;  /* 0x0000000a02107c10 */ /* 0x002fe4000ff9e0ff */
[----:B------:R-:W-:Y:S01]  /*0500*/  IADD3.X R11, R11, UR7, RZ, P5, !PT ;  /* 0x000000070b0b7c10 */ /* 0x000fe2000affe4ff */
[----:B------:R-:W5:Y:S01]  /*0510*/  @P0 LDG.E.U16 R26, desc[UR12][R12.64] ;  /* 0x0000000c0c1a0981 */ /* 0x000f62000c1e1500 */
[----:B------:R-:W-:-:S02]  /*0520*/  IADD3 R14, P5, R14, UR6, RZ ;  /* 0x000000060e0e7c10 */ /* 0x000fc4000ffbe0ff */
[----:B------:R-:W-:Y:S01]  /*0530*/  IADD3.X R17, R3, UR11, RZ, P4, !PT ;  /* 0x0000000b03117c10 */ /* 0x000fe2000a7fe4ff */
[----:B------:R-:W5:Y:S01]  /*0540*/  @P1 LDG.E.U16 R32, desc[UR12][R10.64] ;  /* 0x0000000c0a201981 */ /* 0x000f62000c1e1500 */
[----:B------:R-:W-:Y:S02]  /*0550*/  IADD3 R2, P4, R2, UR6, RZ ;  /* 0x0000000602027c10 */ /* 0x000fe4000ff9e0ff */
[----:B------:R-:W-:Y:S01]  /*0560*/  IADD3.X R15, R15, UR7, RZ, P5, !PT ;  /* 0x000000070f0f7c10 */ /* 0x000fe2000affe4ff */
[----:B------:R-:W5:Y:S01]  /*0570*/  @P3 LDG.E.U16 R28, desc[UR12][R16.64] ;  /* 0x0000000c101c3981 */ /* 0x000f62000c1e1500 */
[----:B------:R-:W-:-:S03]  /*0580*/  IADD3.X R3, R3, UR7, RZ, P4, !PT ;  /* 0x0000000703037c10 */ /* 0x000fc6000a7fe4ff */
[----:B------:R-:W5:Y:S04]  /*0590*/  @P0 LDG.E.U16 R27, desc[UR12][R14.64] ;  /* 0x0000000c0e1b0981 */ /* 0x000f68000c1e1500 */
[----:B------:R-:W5:Y:S01]  /*05a0*/  @P3 LDG.E.U16 R29, desc[UR12][R2.64] ;  /* 0x0000000c021d3981 */ /* 0x000f62000c1e1500 */
[----:B------:R-:W-:Y:S01]  /*05b0*/  IMAD.MOV.U32 R21, RZ, RZ, RZ ;  /* 0x000000ffff157224 */ /* 0x000fe200078e00ff */
[----:B------:R-:W-:Y:S01]  /*05c0*/  ISETP.NE.AND P4, PT, RZ, UR14, PT ;  /* 0x0000000eff007c0c */ /* 0x000fe2000bf85270 */
[----:B------:R-:W-:Y:S02]  /*05d0*/  IMAD.MOV.U32 R35, RZ, RZ, RZ ;  /* 0x000000ffff237224 */ /* 0x000fe400078e00ff */
[----:B--2---:R-:W-:Y:S01]  /*05e0*/  @P2 HADD2.F32 R21, -RZ, R20.H0_H0 ;  /* 0x20000014ff152230 */ /* 0x004fe20000004100 */
[----:B------:R-:W-:-:S05]  /*05f0*/  HFMA2.MMA R20, -RZ, RZ, 0, 0 ;  /* 0x00000000ff147435 */ /* 0x000fca00000001ff */
[----:B----4-:R-:W-:Y:S02]  /*0600*/  @P1 HADD2.F32 R20, -RZ, R19.H0_H0 ;  /* 0x20000013ff141230 */ /* 0x010fe40000004100 */
[----:B------:R-:W-:Y:S02]  /*0610*/  IMAD.MOV.U32 R19, RZ, RZ, RZ ;  /* 0x000000ffff137224 */ /* 0x000fe400078e00ff */
[----:B---3--:R-:W-:Y:S02]  /*0620*/  @P0 HADD2.F32 R19, -RZ, R18.H0_H0 ;  /* 0x20000012ff130230 */ /* 0x008fe40000004100 */
[----:B------:R-:W-:Y:S02]  /*0630*/  IMAD.MOV.U32 R18, RZ, RZ, RZ ;  /* 0x000000ffff127224 */ /* 0x000fe400078e00ff */
[----:B-----5:R-:W-:Y:S01]  /*0640*/  @P3 HADD2.F32 R18, -RZ, R0.H0_H0 ;  /* 0x20000000ff123230 */ /* 0x020fe20000004100 */
[----:B------:R-:W-:Y:S01]  /*0650*/  MOV R0, RZ ;  /* 0x000000ff00007202 */ /* 0x000fe20000000f00 */
[----:B------:R-:W-:-:S02]  /*0660*/  @P2 HADD2.F32 R0, -RZ, R30.H0_H0 ;  /* 0x2000001eff002230 */ /* 0x000fc40000004100 */
[----:B------:R-:W-:Y:S02]  /*0670*/  IMAD.MOV.U32 R30, RZ, RZ, RZ ;  /* 0x000000ffff1e7224 */ /* 0x000fe400078e00ff */
[----:B------:R-:W-:Y:S02]  /*0680*/  @P2 HADD2.F32 R30, -RZ, R31.H0_H0 ;  /* 0x2000001fff1e2230 */ /* 0x000fe40000004100 */
[----:B------:R-:W-:Y:S02]  /*0690*/  IMAD.MOV.U32 R31, RZ, RZ, RZ ;  /* 0x000000ffff1f7224 */ /* 0x000fe400078e00ff */
[----:B------:R-:W-:Y:S01]  /*06a0*/  @P1 HADD2.F32 R31, -RZ, R33.H0_H0 ;  /* 0x20000021ff1f1230 */ /* 0x000fe20000004100 */
[----:B------:R-:W-:-:S05]  /*06b0*/  HFMA2.MMA R33, -RZ, RZ, 0, 0 ;  /* 0x00000000ff217435 */ /* 0x000fca00000001ff */
[----:B------:R-:W-:Y:S02]  /*06c0*/  @P1 HADD2.F32 R33, -RZ, R32.H0_H0 ;  /* 0x20000020ff211230 */ /* 0x000fe40000004100 */
[----:B------:R-:W-:Y:S02]  /*06d0*/  IMAD.MOV.U32 R32, RZ, RZ, RZ ;  /* 0x000000ffff207224 */ /* 0x000fe400078e00ff */
[----:B------:R-:W-:Y:S02]  /*06e0*/  @P0 HADD2.F32 R32, -RZ, R26.H0_H0 ;  /* 0x2000001aff200230 */ /* 0x000fe40000004100 */
[----:B------:R-:W-:Y:S02]  /*06f0*/  IMAD.MOV.U32 R26, RZ, RZ, RZ ;  /* 0x000000ffff1a7224 */ /* 0x000fe400078e00ff */
[----:B------:R-:W-:Y:S01]  /*0700*/  @P0 HADD2.F32 R26, -RZ, R27.H0_H0 ;  /* 0x2000001bff1a0230 */ /* 0x000fe20000004100 */
[----:B------:R-:W-:Y:S01]  /*0710*/  MOV R27, RZ ;  /* 0x000000ff001b7202 */ /* 0x000fe20000000f00 */
[----:B------:R-:W-:-:S02]  /*0720*/  @P3 HADD2.F32 R27, -RZ, R28.H0_H0 ;  /* 0x2000001cff1b3230 */ /* 0x000fc40000004100 */
[----:B------:R-:W-:Y:S01]  /*0730*/  @P3 HADD2.F32 R35, -RZ, R29.H0_H0 ;  /* 0x2000001dff233230 */ /* 0x000fe20000004100 */
[----:B------:R-:W-:Y:S06]  /*0740*/  @!P4 BRA `(.L_x_0) ;  /* 0x000000000064c947 */ /* 0x000fec0003800000 */
[----:B------:R-:W-:Y:S01]  /*0750*/  FFMA.FTZ R30, R21, R21, R30 ;  /* 0x00000015151e7223 */ /* 0x000fe2000001001e */
[----:B------:R-:W-:Y:S01]  /*0760*/  FFMA.FTZ R33, R20, R20, R33 ;  /* 0x0000001414217223 */ /* 0x000fe20000010021 */
[----:B------:R-:W-:Y:S01]  /*0770*/  FFMA.FTZ R26, R19, R19, R26 ;  /* 0x00000013131a7223 */ /* 0x000fe2000001001a */
[----:B------:R-:W-:Y:S01]  /*0780*/  FFMA.FTZ R35, R18, R18, R35 ;  /* 0x0000001212237223 */ /* 0x000fe20000010023 */
[----:B------:R-:W0:Y:S08]  /*0790*/  MUFU.SQRT R28, R30 ;  /* 0x0000001e001c7308 */ /* 0x000e300000002000 */
[----:B------:R-:W1:Y:S08]  /*07a0*/  MUFU.SQRT R29, R33 ;  /* 0x00000021001d7308 */ /* 0x000e700000002000 */
[----:B------:R-:W2:Y:S01]  /*07b0*/  MUFU.SQRT R36, R26 ;  /* 0x0000001a00247308 */ /* 0x000ea20000002000 */
[----:B0-----:R-:W-:-:S07]  /*07c0*/  FADD.FTZ R28, R28, UR15 ;  /* 0x0000000f1c1c7e21 */ /* 0x001fce0008010000 */
[----:B------:R-:W0:Y:S01]  /*07d0*/  MUFU.RCP R28, R28 ;  /* 0x0000001c001c7308 */ /* 0x000e220000001000 */
[----:B-1----:R-:W-:-:S07]  /*07e0*/  FADD.FTZ R29, R29, UR15 ;  /* 0x0000000f1d1d7e21 */ /* 0x002fce0008010000 */
[----:B------:R-:W1:Y:S01]  /*07f0*/  MUFU.RCP R29, R29 ;  /* 0x0000001d001d7308 */ /* 0x000e620000001000 */
[----:B--2---:R-:W-:-:S07]  /*0800*/  FADD.FTZ R36, R36, UR15 ;  /* 0x0000000f24247e21 */ /* 0x004fce0008010000 */
[----:B------:R-:W2:Y:S01]  /*0810*/  MUFU.RCP R36, R36 ;  /* 0x0000002400247308 */ /* 0x000ea20000001000 */
[----:B0-----:R-:W-:-:S04]  /*0820*/  FMUL.FTZ R21, R28, R21 ;  /* 0x000000151c157220 */ /* 0x001fc80000410000 */
[----:B------:R-:W-:-:S03]  /*0830*/  FFMA.FTZ R21, R0, UR16, R21 ;  /* 0x0000001000157c23 */ /* 0x000fc60008010015 */
[----:B------:R-:W0:Y:S01]  /*0840*/  MUFU.SQRT R28, R35 ;  /* 0x00000023001c7308 */ /* 0x000e220000002000 */
[----:B-1----:R-:W-:-:S04]  /*0850*/  FMUL.FTZ R20, R29, R20 ;  /* 0x000000141d147220 */ /* 0x002fc80000410000 */
[----:B------:R-:W-:Y:S01]  /*0860*/  FFMA.FTZ R20, R31, UR16, R20 ;  /* 0x000000101f147c23 */ /* 0x000fe20008010014 */
[----:B--2---:R-:W-:-:S04]  /*0870*/  FMUL.FTZ R19, R36, R19 ;  /* 0x0000001324137220 */ /* 0x004fc80000410000 */
[----:B------:R-:W-:Y:S01]  /*0880*/  FFMA.FTZ R19, R32, UR16, R19 ;  /* 0x0000001020137c23 */ /* 0x000fe20008010013 */
[----:B0-----:R-:W-:-:S04]  /*0890*/  FADD.FTZ R28, R28, UR15 ;  /* 0x0000000f1c1c7e21 */ /* 0x001fc80008010000 */
[----:B------:R-:W0:Y:S02]  /*08a0*/  MUFU.RCP R37, R28 ;  /* 0x0000001c00257308 */ /* 0x000e240000001000 */
[----:B0-----:R-:W-:-:S04]  /*08b0*/  FMUL.FTZ R18, R37, R18 ;  /* 0x0000001225127220 */ /* 0x001fc80000410000 */
[----:B------:R-:W-:Y:S01]  /*08c0*/  FFMA.FTZ R18, R27, UR16, R18 ;  /* 0x000000101b127c23 */ /* 0x000fe20008010012 */
[----:B------:R-:W-:Y:S06]  /*08d0*/  BRA `(.L_x_1) ;  /* 0x0000000000607947 */ /* 0x000fec0003800000 */
.L_x_0:
[----:B------:R-:W-:Y:S01]  /*08e0*/  FFMA.FTZ R21, R0, UR16, R21 ;  /* 0x0000001000157c23 */ /* 0x000fe20008010015 */
[----:B------:R-:W-:Y:S01]  /*08f0*/  FFMA.FTZ R20, R31, UR16, R20 ;  /* 0x000000101f147c23 */ /* 0x000fe20008010014 */
[----:B------:R-:W-:Y:S01]  /*0900*/  FFMA.FTZ R19, R32, UR16, R19 ;  /* 0x0000001020137c23 */ /* 0x000fe20008010013 */
[----:B------:R-:W-:Y:S01]  /*0910*/  FFMA.FTZ R18, R27, UR16, R18 ;  /* 0x000000101b127c23 */ /* 0x000fe20008010012 */
        /* <DEDUP_REMOVED lines=13> */
[----:B0-----:R-:W-:-:S07]  /*09f0*/  FMUL.FTZ R21, R21, R28 ;  /* 0x0000001c15157220 */ /* 0x001fce0000410000 */
[----:B------:R-:W0:Y:S01]  /*0a00*/  MUFU.SQRT R28, R35 ;  /* 0x00000023001c7308 */ /* 0x000e220000002000 */
[----:B-1----:R-:W-:Y:S01]  /*0a10*/  FMUL.FTZ R20, R20, R29 ;  /* 0x0000001d14147220 */ /* 0x002fe20000410000 */
[----:B--2---:R-:W-:Y:S01]  /*0a20*/  FMUL.FTZ R19, R19, R36 ;  /* 0x0000002413137220 */ /* 0x004fe20000410000 */
[----:B0-----:R-:W-:-:S05]  /*0a30*/  FADD.FTZ R28, R28, UR15 ;  /* 0x0000000f1c1c7e21 */ /* 0x001fca0008010000 */
[----:B------:R-:W0:Y:S02]  /*0a40*/  MUFU.RCP R29, R28 ;  /* 0x0000001c001d7308 */ /* 0x000e240000001000 */
[----:B0-----:R-:W-:-:S07]  /*0a50*/  FMUL.FTZ R18, R18, R29 ;  /* 0x0000001d12127220 */ /* 0x001fce0000410000 */
.L_x_1:
[----:B------:R-:W-:Y:S01]  /*0a60*/  FFMA.FTZ R0, -R21, UR17, R0 ;  /* 0x0000001115007c23 */ /* 0x000fe20008010100 */
[----:B------:R-:W-:Y:S01]  /*0a70*/  FFMA.FTZ R20, -R20, UR17, R31 ;  /* 0x0000001114147c23 */ /* 0x000fe2000801011f */
[----:B------:R-:W-:Y:S01]  /*0a80*/  @P2 F2FP.F16.F32.PACK_AB R30, RZ, R30 ;  /* 0x0000001eff1e223e */ /* 0x000fe200000000ff */
[----:B------:R-:W-:Y:S01]  /*0a90*/  ULEA UR4, UR5, UR4, 0x2 ;  /* 0x0000000405047291 */ /* 0x000fe2000f8e103f */
[----:B------:R-:W-:Y:S01]  /*0aa0*/  @P1 F2FP.F16.F32.PACK_AB R33, RZ, R33 ;  /* 0x00000021ff21123e */ /* 0x000fe200000000ff */
[----:B------:R-:W-:Y:S01]  /*0ab0*/  FFMA.FTZ R18, -R18, UR17, R27 ;  /* 0x0000001112127c23 */ /* 0x000fe2000801011b */
[----:B------:R-:W-:Y:S02]  /*0ac0*/  @P2 F2FP.F16.F32.PACK_AB R0, RZ, R0 ;  /* 0x00000000ff00223e */ /* 0x000fe400000000ff */
[----:B------:R-:W-:Y:S02]  /*0ad0*/  @P1 F2FP.F16.F32.PACK_AB R20, RZ, R20 ;  /* 0x00000014ff14123e */ /* 0x000fe400000000ff */
[----:B------:R-:W-:Y:S01]  /*0ae0*/  PRMT R21, R0, 0x7610, R21 ;  /* 0x0000761000157816 */ /* 0x000fe20000000015 */
[----:B------:R-:W-:Y:S01]  /*0af0*/  FFMA.FTZ R0, -R19, UR17, R32 ;  /* 0x0000001113007c23 */ /* 0x000fe20008010120 */
[----:B------:R-:W-:-:S02]  /*0b00*/  @P0 F2FP.F16.F32.PACK_AB R26, RZ, R26 ;  /* 0x0000001aff1a023e */ /* 0x000fc400000000ff */
[----:B------:R-:W-:Y:S01]  /*0b10*/  @P3 F2FP.F16.F32.PACK_AB R35, RZ, R35 ;  /* 0x00000023ff23323e */ /* 0x000fe200000000ff */
[----:B------:R0:W-:Y:S01]  /*0b20*/  @P2 STG.E.U16 desc[UR12][R4.64], R21 ;  /* 0x0000001504002986 */ /* 0x0001e2000c10150c */
[----:B------:R-:W-:-:S03]  /*0b30*/  @P0 F2FP.F16.F32.PACK_AB R0, RZ, R0 ;  /* 0x00000000ff00023e */ /* 0x000fc600000000ff */
[----:B------:R1:W-:Y:S04]  /*0b40*/  @P2 STG.E.U16 desc[UR12][R6.64], R30 ;  /* 0x0000001e06002986 */ /* 0x0003e8000c10150c */
[----:B------:R1:W-:Y:S04]  /*0b50*/  @P1 STG.E.U16 desc[UR12][R8.64], R20 ;  /* 0x0000001408001986 */ /* 0x0003e8000c10150c */
[----:B------:R1:W-:Y:S01]  /*0b60*/  @P1 STG.E.U16 desc[UR12][R10.64], R33 ;  /* 0x000000210a001986 */ /* 0x0003e2000c10150c */
[----:B------:R-:W-:Y:S02]  /*0b70*/  ISETP.GT.AND P1, PT, R23, UR4, PT ;  /* 0x0000000417007c0c */ /* 0x000fe4000bf24270 */
[----:B0-----:R-:W-:Y:S01]  /*0b80*/  @P3 F2FP.F16.F32.PACK_AB R5, RZ, R18 ;  /* 0x00000012ff05323e */ /* 0x001fe200000000ff */
[----:B------:R1:W-:Y:S04]  /*0b90*/  @P0 STG.E.U16 desc[UR12][R12.64], R0 ;  /* 0x000000000c000986 */ /* 0x0003e8000c10150c */
[----:B------:R1:W-:Y:S01]  /*0ba0*/  @P0 STG.E.U16 desc[UR12][R14.64], R26 ;  /* 0x0000001a0e000986 */ /* 0x0003e2000c10150c */
[----:B------:R-:W-:-:S03]  /*0bb0*/  ISETP.LE.AND P0, PT, R25, UR4, PT ;  /* 0x0000000419007c0c */ /* 0x000fc6000bf03270 */
[----:B------:R1:W-:Y:S04]  /*0bc0*/  @P3 STG.E.U16 desc[UR12][R16.64], R5 ;  /* 0x0000000510003986 */ /* 0x0003e8000c10150c */
[----:B------:R1:W-:Y:S06]  /*0bd0*/  @P3 STG.E.U16 desc[UR12][R2.64], R35 ;  /* 0x0000002302003986 */ /* 0x0003ec000c10150c */
[----:B------:R-:W-:Y:S05]  /*0be0*/  @!P0 BRA P1, `(.L_x_2) ;  /* 0xfffffff4006c8947 */ /* 0x000fea000083ffff */
[----:B------:R-:W-:Y:S05]  /*0bf0*/  EXIT ;  /* 0x000000000000794d */ /* 0x000fea0003800000 */
.L_x_3:
[----:B------:R-:W-:-:S00]  /*0c00*/  BRA `(.L_x_3) ;  /* 0xfffffffc00fc7947 */ /* 0x000fc0000383ffff */
[----:B------:R-:W-:-:S00]  /*0c10*/  NOP ;  /* 0x0000000000007918 */ /* 0x000fc00000000000 */
        /* <DEDUP_REMOVED lines=14> */
.L_x_12:


//--------------------- .text._Z25multi_tensor_apply_kernelI18TensorListMetadataILi3EE14AdagradFunctorIfEJff13adagradMode_tfEEvlPViT_T0_DpT1_ --------------------------
	.section	.text._Z25multi_tensor_apply_kernelI18TensorListMetadataILi3EE14AdagradFunctorIfEJff13adagradMode_tfEEvlPViT_T0_DpT1_,"ax",@progbits
	.align	128
        .global         _Z25multi_tensor_apply_kernelI18TensorListMetadataILi3EE14AdagradFunctorIfEJff13adagradMode_tfEEvlPViT_T0_DpT1_
        .type           _Z25multi_tensor_apply_kernelI18TensorListMetadataILi3EE14AdagradFunctorIfEJff13adagradMode_tfEEvlPViT_T0_DpT1_,@function
        .size           _Z25multi_tensor_apply_kernelI18TensorListMetadataILi3EE14AdagradFunctorIfEJff13adagradMode_tfEEvlPViT_T0_DpT1_,(.L_x_13 - _Z25multi_tensor_apply_kernelI18TensorListMetadataILi3EE14AdagradFunctorIfEJff13adagradMode_tfEEvlPViT_T0_DpT1_)
        .other          _Z25multi_tensor_apply_kernelI18TensorListMetadataILi3EE14AdagradFunctorIfEJff13adagradMode_tfEEvlPViT_T0_DpT1_,@"STO_CUDA_ENTRY STV_DEFAULT"
_Z25multi_tensor_apply_kernelI18TensorListMetadataILi3EE14AdagradFunctorIfEJff13adagradMode_tfEEvlPViT_T0_DpT1_:
.text._Z25multi_tensor_apply_kernelI18TensorListMetadataILi3EE14AdagradFunctorIfEJff13adagradMode_tfEEvlPViT_T0_DpT1_:
        /* <DEDUP_REMOVED lines=26> */
.L_x_6:
[----:B-1----:R-:W1:Y:S01]  /*01a0*/  LDC R24, c[0x0][0x210] ;  /* 0x00008400ff187b82 */ /* 0x002e620000000800 */
[----:B0-----:R-:W-:Y:S02]  /*01b0*/  VIADD R5, R33, UR4 ;  /* 0x0000000421057c36 */ /* 0x001fe40008000000 */
[----:B------:R-:W-:Y:S02]  /*01c0*/  IMAD.MOV.U32 R25, RZ, RZ, RZ ;  /* 0x000000ffff197224 */ /* 0x000fe400078e00ff */
[----:B------:R-:W-:Y:S01]  /*01d0*/  VIADD R7, R5, UR5 ;  /* 0x0000000505077c36 */ /* 0x000fe20008000000 */
[----:B------:R-:W-:-:S03]  /*01e0*/  IADD3 R0, P0, R28, R5, RZ ;  /* 0x000000051c007210 */ /* 0x000fc60007f1e0ff */
[----:B------:R-:W-:Y:S01]  /*01f0*/  VIADD R13, R7, UR5 ;  /* 0x00000005070d7c36 */ /* 0x000fe20008000000 */
[----:B------:R-:W-:Y:S01]  /*0200*/  LEA.HI.X.SX32 R3, R5, R26, 0x1, P0 ;  /* 0x0000001a05037211 */ /* 0x000fe200000f0eff */
[----:B------:R-:W-:-:S03]  /*0210*/  IMAD.SHL.U32 R4, R0, 0x4, RZ ;  /* 0x0000000400047824 */ /* 0x000fc600078e00ff */
[----:B------:R-:W-:Y:S02]  /*0220*/  SHF.L.U64.HI R0, R0, 0x2, R3 ;  /* 0x0000000200007819 */ /* 0x000fe40000010203 */
[-C--:B-1----:R-:W-:Y:S02]  /*0230*/  ISETP.GE.AND P2, PT, R5, R24.reuse, PT ;  /* 0x000000180500720c */ /* 0x082fe40003f46270 */
[----:B------:R-:W-:Y:S02]  /*0240*/  ISETP.GE.AND P1, PT, R7, R24, PT ;  /* 0x000000180700720c */ /* 0x000fe40003f26270 */
[----:B------:R-:W-:Y:S01]  /*0250*/  ISETP.LT.AND P2, PT, R5, R27, !P2 ;  /* 0x0000001b0500720c */ /* 0x000fe20005741270 */
[----:B------:R-:W-:Y:S01]  /*0260*/  VIADD R5, R13, UR5 ;  /* 0x000000050d057c36 */ /* 0x000fe20008000000 */
[C---:B------:R-:W-:Y:S02]  /*0270*/  IADD3 R15, P3, R28.reuse, R7, RZ ;  /* 0x000000071c0f7210 */ /* 0x040fe40007f7e0ff */
[----:B------:R-:W-:-:S09]  /*0280*/  IADD3 R12, P4, R28, R13, RZ ;  /* 0x0000000d1c0c7210 */ /* 0x000fd20007f9e0ff */
[----:B------:R-:W-:-:S04]  /*0290*/  @P2 IADD3 R2, P0, R4, UR8, RZ ;  /* 0x0000000804022c10 */ /* 0x000fc8000ff1e0ff */
[----:B------:R-:W-:Y:S02]  /*02a0*/  @P2 IADD3.X R3, R0, UR9, RZ, P0, !PT ;  /* 0x0000000900032c10 */ /* 0x000fe400087fe4ff */
[----:B------:R-:W-:Y:S02]  /*02b0*/  ISETP.GE.AND P0, PT, R13, R24, PT ;  /* 0x000000180d00720c */ /* 0x000fe40003f06270 */
[CC--:B------:R-:W-:Y:S02]  /*02c0*/  ISETP.LT.AND P1, PT, R7.reuse, R27.reuse, !P1 ;  /* 0x0000001b0700720c */ /* 0x0c0fe40004f21270 */
[----:B------:R-:W-:Y:S02]  /*02d0*/  CS2R R22, SRZ ;  /* 0x0000000000167805 */ /* 0x000fe4000001ff00 */
[----:B------:R-:W-:Y:S01]  /*02e0*/  LEA.HI.X.SX32 R14, R7, R26, 0x1, P3 ;  /* 0x0000001a070e7211 */ /* 0x000fe200018f0eff */
[----:B------:R0:W5:Y:S01]  /*02f0*/  @P2 LDG.E R25, desc[UR12][R2.64] ;  /* 0x0000000c02192981 */ /* 0x000162000c1e1900 */
[----:B------:R-:W-:-:S02]  /*0300*/  ISETP.LT.AND P0, PT, R13, R27, !P0 ;  /* 0x0000001b0d00720c */ /* 0x000fc40004701270 */
[----:B------:R-:W-:Y:S02]  /*0310*/  CS2R R20, SRZ ;  /* 0x0000000000147805 */ /* 0x000fe4000001ff00 */
[----:B------:R-:W-:Y:S02]  /*0320*/  ISETP.GE.AND P3, PT, R5, R24, PT ;  /* 0x000000180500720c */ /* 0x000fe40003f66270 */
[-C--:B------:R-:W-:Y:S02]  /*0330*/  LEA.HI.X.SX32 R13, R13, R26.reuse, 0x1, P4 ;  /* 0x0000001a0d0d7211 */ /* 0x080fe400020f0eff */
[----:B------:R-:W-:Y:S02]  /*0340*/  IADD3 R16, P5, R28, R5, RZ ;  /* 0x000000051c107210 */ /* 0x000fe40007fbe0ff */
[----:B------:R-:W-:Y:S02]  /*0350*/  ISETP.LT.AND P3, PT, R5, R27, !P3 ;  /* 0x0000001b0500720c */ /* 0x000fe40005f61270 */
[C---:B------:R-:W-:Y:S01]  /*0360*/  SHF.L.U64.HI R14, R15.reuse, 0x2, R14 ;  /* 0x000000020f0e7819 */ /* 0x040fe2000001020e */
[----:B------:R-:W-:Y:S01]  /*0370*/  IMAD.SHL.U32 R15, R15, 0x4, RZ ;  /* 0x000000040f0f7824 */ /* 0x000fe200078e00ff */
[C---:B------:R-:W-:Y:S01]  /*0380*/  SHF.L.U64.HI R13, R12.reuse, 0x2, R13 ;  /* 0x000000020c0d7819 */ /* 0x040fe2000001020d */
[----:B------:R-:W-:Y:S01]  /*0390*/  IMAD.SHL.U32 R12, R12, 0x4, RZ ;  /* 0x000000040c0c7824 */ /* 0x000fe200078e00ff */
[----:B------:R-:W-:-:S02]  /*03a0*/  LEA.HI.X.SX32 R17, R5, R26, 0x1, P5 ;  /* 0x0000001a05117211 */ /* 0x000fc400028f0eff */
[----:B------:R-:W-:Y:S02]  /*03b0*/  @P1 IADD3 R6, P5, R15, UR8, RZ ;  /* 0x000000080f061c10 */ /* 0x000fe4000ffbe0ff */
[C---:B------:R-:W-:Y:S01]  /*03c0*/  SHF.L.U64.HI R17, R16.reuse, 0x2, R17 ;  /* 0x0000000210117819 */ /* 0x040fe20000010211 */
[----:B------:R-:W-:Y:S01]  /*03d0*/  IMAD.SHL.U32 R16, R16, 0x4, RZ ;  /* 0x0000000410107824 */ /* 0x000fe200078e00ff */
[----:B------:R-:W-:Y:S02]  /*03e0*/  @P0 IADD3 R8, P4, R12, UR8, RZ ;  /* 0x000000080c080c10 */ /* 0x000fe4000ff9e0ff */
[----:B------:R-:W-:Y:S02]  /*03f0*/  @P1 IADD3.X R7, R14, UR9, RZ, P5, !PT ;  /* 0x000000090e071c10 */ /* 0x000fe4000affe4ff */
[----:B------:R-:W-:Y:S02]  /*0400*/  @P0 IADD3.X R9, R13, UR9, RZ, P4, !PT ;  /* 0x000000090d090c10 */ /* 0x000fe4000a7fe4ff */
[----:B------:R-:W-:Y:S01]  /*0410*/  @P3 IADD3 R10, P5, R16, UR8, RZ ;  /* 0x00000008100a3c10 */ /* 0x000fe2000ffbe0ff */
[----:B------:R1:W5:Y:S01]  /*0420*/  @P1 LDG.E R22, desc[UR12][R6.64] ;  /* 0x0000000c06161981 */ /* 0x000362000c1e1900 */
[----:B0-----:R-:W-:-:S02]  /*0430*/  IADD3 R2, P4, R4, UR10, RZ ;  /* 0x0000000a04027c10 */ /* 0x001fc4000ff9e0ff */
[----:B------:R-:W-:Y:S01]  /*0440*/  @P3 IADD3.X R11, R17, UR9, RZ, P5, !PT ;  /* 0x00000009110b3c10 */ /* 0x000fe2000affe4ff */
[----:B------:R0:W5:Y:S01]  /*0450*/  @P0 LDG.E R23, desc[UR12][R8.64] ;  /* 0x0000000c08170981 */ /* 0x000162000c1e1900 */
[----:B------:R-:W-:Y:S02]  /*0460*/  IADD3.X R3, R0, UR11, RZ, P4, !PT ;  /* 0x0000000b00037c10 */ /* 0x000fe4000a7fe4ff */
[----:B------:R-:W-:Y:S01]  /*0470*/  IADD3 R4, P5, R4, UR6, RZ ;  /* 0x0000000604047c10 */ /* 0x000fe2000ffbe0ff */
[----:B------:R2:W5:Y:S01]  /*0480*/  @P3 LDG.E R21, desc[UR12][R10.64] ;  /* 0x0000000c0a153981 */ /* 0x000562000c1e1900 */
[----:B-1----:R-:W-:Y:S02]  /*0490*/  IADD3 R6, P4, R15, UR10, RZ ;  /* 0x0000000a0f067c10 */ /* 0x002fe4000ff9e0ff */
[----:B------:R-:W-:Y:S01]  /*04a0*/  IADD3.X R5, R0, UR7, RZ, P5, !PT ;  /* 0x0000000700057c10 */ /* 0x000fe2000affe4ff */
[----:B------:R-:W-:Y:S01]  /*04b0*/  IMAD.MOV.U32 R32, RZ, RZ, RZ ;  /* 0x000000ffff207224 */ /* 0x000fe200078e00ff */
[----:B------:R-:W-:-:S02]  /*04c0*/  IADD3.X R7, R14, UR11, RZ, P4, !PT ;  /* 0x0000000b0e077c10 */ /* 0x000fc4000a7fe4ff */
[----:B------:R-:W-:Y:S02]  /*04d0*/  CS2R R18, SRZ ;  /* 0x0000000000127805 */ /* 0x000fe4000001ff00 */
[----:B0-----:R-:W-:Y:S01]  /*04e0*/  IADD3 R8, P5, R15, UR6, RZ ;  /* 0x000000060f087c10 */ /* 0x001fe2000ffbe0ff */
[----:B------:R-:W-:Y:S01]  /*04f0*/  IMAD.MOV.U32 R29, RZ, RZ, RZ ;  /* 0x000000ffff1d7224 */ /* 0x000fe200078e00ff */
[----:B--2---:R-:W-:Y:S01]  /*0500*/  IADD3 R10, P4, R12, UR10, RZ ;  /* 0x0000000a0c0a7c10 */ /* 0x004fe2000ff9e0ff */
[----:B------:R-:W-:Y:S01]  /*0510*/  IMAD.MOV.U32 R0, RZ, RZ, RZ ;  /* 0x000000ffff007224 */ /* 0x000fe200078e00ff */
[----:B------:R-:W-:Y:S01]  /*0520*/  IADD3.X R9, R14, UR7, RZ, P5, !PT ;  /* 0x000000070e097c10 */ /* 0x000fe2000affe4ff */
[----:B------:R-:W-:Y:S01]  /*0530*/  IMAD.MOV.U32 R30, RZ, RZ, RZ ;  /* 0x000000ffff1e7224 */ /* 0x000fe200078e00ff */
[----:B------:R-:W-:Y:S01]  /*0540*/  IADD3.X R11, R13, UR11, RZ, P4, !PT ;  /* 0x0000000b0d0b7c10 */ /* 0x000fe2000a7fe4ff */
[----:B------:R-:W-:Y:S01]  /*0550*/  IMAD.MOV.U32 R34, RZ, RZ, RZ ;  /* 0x000000ffff227224 */ /* 0x000fe200078e00ff */
[----:B------:R-:W-:Y:S01]  /*0560*/  IADD3 R14, P4, R16, UR10, RZ ;  /* 0x0000000a100e7c10 */ /* 0x000fe2000ff9e0ff */
[----:B------:R0:W5:Y:S01]  /*0570*/  @P2 LDG.E R20, desc[UR12][R2.64] ;  /* 0x0000000c02142981 */ /* 0x000162000c1e1900 */
[----:B------:R-:W-:-:S02]  /*0580*/  IADD3 R12, P5, R12, UR6, RZ ;  /* 0x000000060c0c7c10 */ /* 0x000fc4000ffbe0ff */
[----:B------:R-:W-:Y:S01]  /*0590*/  IADD3.X R15, R17, UR11, RZ, P4, !PT ;  /* 0x0000000b110f7c10 */ /* 0x000fe2000a7fe4ff */
[----:B------:R0:W5:Y:S01]  /*05a0*/  @P2 LDG.E R32, desc[UR12][R4.64] ;  /* 0x0000000c04202981 */ /* 0x000162000c1e1900 */
[----:B------:R-:W-:Y:S02]  /*05b0*/  ISETP.NE.AND P4, PT, RZ, UR14, PT ;  /* 0x0000000eff007c0c */ /* 0x000fe4000bf85270 */
[----:B------:R-:W-:Y:S01]  /*05c0*/  IADD3.X R13, R13, UR7, RZ, P5, !PT ;  /* 0x000000070d0d7c10 */ /* 0x000fe2000affe4ff */
[----:B------:R0:W5:Y:S01]  /*05d0*/  @P1 LDG.E R19, desc[UR12][R6.64] ;  /* 0x0000000c06131981 */ /* 0x000162000c1e1900 */
[----:B------:R-:W-:-:S03]  /*05e0*/  IADD3 R16, P5, R16, UR6, RZ ;  /* 0x0000000610107c10 */ /* 0x000fc6000ffbe0ff */
[----:B------:R0:W5:Y:S01]  /*05f0*/  @P1 LDG.E R29, desc[UR12][R8.64] ;  /* 0x0000000c081d1981 */ /* 0x000162000c1e1900 */
[----:B------:R-:W-:-:S03]  /*0600*/  IADD3.X R17, R17, UR7, RZ, P5, !PT ;  /* 0x0000000711117c10 */ /* 0x000fc6000affe4ff */
[----:B------:R0:W5:Y:S04]  /*0610*/  @P0 LDG.E R18, desc[UR12][R10.64] ;  /* 0x0000000c0a120981 */ /* 0x000168000c1e1900 */
[----:B------:R0:W5:Y:S04]  /*0620*/  @P0 LDG.E R0, desc[UR12][R12.64] ;  /* 0x0000000c0c000981 */ /* 0x000168000c1e1900 */
[----:B------:R0:W5:Y:S04]  /*0630*/  @P3 LDG.E R30, desc[UR12][R14.64] ;  /* 0x0000000c0e1e3981 */ /* 0x000168000c1e1900 */
[----:B------:R0:W5:Y:S01]  /*0640*/  @P3 LDG.E R34, desc[UR12][R16.64] ;  /* 0x0000000c10223981 */ /* 0x000162000c1e1900 */
[----:B------:R-:W-:Y:S05]  /*0650*/  @!P4 BRA `(.L_x_4) ;  /* 0x000000000064c947 */ /* 0x000fea0003800000 */
[----:B-----5:R-:W-:Y:S01]  /*0660*/  FFMA.FTZ R31, R25, R25, R32 ;  /* 0x00000019191f7223 */ /* 0x020fe20000010020 */
[----:B------:R-:W-:-:S03]  /*0670*/  FFMA.FTZ R29, R22, R22, R29 ;  /* 0x00000016161d7223 */ /* 0x000fc6000001001d */
[----:B------:R-:W1:Y:S02]  /*0680*/  MUFU.SQRT R32, R31 ;  /* 0x0000001f00207308 */ /* 0x000e640000002000 */
[----:B-1----:R-:W-:-:S06]  /*0690*/  FADD.FTZ R32, R32, UR15 ;  /* 0x0000000f20207e21 */ /* 0x002fcc0008010000 */
[----:B------:R-:W1:Y:S02]  /*06a0*/  MUFU.RCP R32, R32 ;  /* 0x0000002000207308 */ /* 0x000e640000001000 */
[----:B-1----:R-:W-:-:S06]  /*06b0*/  FMUL.FTZ R35, R32, R25 ;  /* 0x0000001920237220 */ /* 0x002fcc0000410000 */
[----:B------:R-:W1:Y:S01]  /*06c0*/  MUFU.SQRT R25, R29 ;  /* 0x0000001d00197308 */ /* 0x000e620000002000 */
[----:B------:R-:W-:Y:S01]  /*06d0*/  FFMA.FTZ R35, R20, UR16, R35 ;  /* 0x0000001014237c23 */ /* 0x000fe20008010023 */
[----:B-1----:R-:W-:Y:S01]  /*06e0*/  FADD.FTZ R36, R25, UR15 ;  /* 0x0000000f19247e21 */ /* 0x002fe20008010000 */
[----:B------:R-:W-:-:S05]  /*06f0*/  FFMA.FTZ R25, R23, R23, R0 ;  /* 0x0000001717197223 */ /* 0x000fca0000010000 */
[----:B------:R-:W1:Y:S08]  /*0700*/  MUFU.RCP R37, R36 ;  /* 0x0000002400257308 */ /* 0x000e700000001000 */
[----:B------:R-:W2:Y:S01]  /*0710*/  MUFU.SQRT R0, R25 ;  /* 0x0000001900007308 */ /* 0x000ea20000002000 */
[----:B-1----:R-:W-:Y:S01]  /*0720*/  FMUL.FTZ R22, R37, R22 ;  /* 0x0000001625167220 */ /* 0x002fe20000410000 */
[----:B------:R-:W-:-:S03]  /*0730*/  FFMA.FTZ R37, R21, R21, R34 ;  /* 0x0000001515257223 */ /* 0x000fc60000010022 */
[----:B------:R-:W-:-:S03]  /*0740*/  FFMA.FTZ R22, R19, UR16, R22 ;  /* 0x0000001013167c23 */ /* 0x000fc60008010016 */
[----:B------:R-:W1:Y:S01]  /*0750*/  MUFU.SQRT R32, R37 ;  /* 0x0000002500207308 */ /* 0x000e620000002000 */
[----:B--2---:R-:W-:-:S07]  /*0760*/  FADD.FTZ R0, R0, UR15 ;  /* 0x0000000f00007e21 */ /* 0x004fce0008010000 */
[----:B------:R-:W2:Y:S01]  /*0770*/  MUFU.RCP R0, R0 ;  /* 0x0000000000007308 */ /* 0x000ea20000001000 */
[----:B-1----:R-:W-:-:S07]  /*0780*/  FADD.FTZ R32, R32, UR15 ;  /* 0x0000000f20207e21 */ /* 0x002fce0008010000 */
[----:B------:R-:W1:Y:S01]  /*0790*/  MUFU.RCP R32, R32 ;  /* 0x0000002000207308 */ /* 0x000e620000001000 */
[----:B--2---:R-:W-:-:S04]  /*07a0*/  FMUL.FTZ R23, R0, R23 ;  /* 0x0000001700177220 */ /* 0x004fc80000410000 */
[----:B------:R-:W-:Y:S01]  /*07b0*/  FFMA.FTZ R23, R18, UR16, R23 ;  /* 0x0000001012177c23 */ /* 0x000fe20008010017 */
[----:B-1----:R-:W-:-:S04]  /*07c0*/  FMUL.FTZ R21, R32, R21 ;  /* 0x0000001520157220 */ /* 0x002fc80000410000 */
[----:B------:R-:W-:Y:S01]  /*07d0*/  FFMA.FTZ R21, R30, UR16, R21 ;  /* 0x000000101e157c23 */ /* 0x000fe20008010015 */
[----:B------:R-:W-:Y:S06]  /*07e0*/  BRA `(.L_x_5) ;  /* 0x0000000000607947 */ /* 0x000fec0003800000 */
.L_x_4:
[----:B-----5:R-:W-:Y:S01]  /*07f0*/  FFMA.FTZ R25, R20, UR16, R25 ;  /* 0x0000001014197c23 */ /* 0x020fe20008010019 */
[----:B------:R-:W-:Y:S01]  /*0800*/  FFMA.FTZ R22, R19, UR16, R22 ;  /* 0x0000001013167c23 */ /* 0x000fe20008010016 */
[----:B------:R-:W-:Y:S01]  /*0810*/  FFMA.FTZ R23, R18, UR16, R23 ;  /* 0x0000001012177c23 */ /* 0x000fe20008010017 */
[----:B------:R-:W-:Y:S01]  /*0820*/  FFMA.FTZ R21, R30, UR16, R21 ;  /* 0x000000101e157c23 */ /* 0x000fe20008010015 */
[----:B------:R-:W-:Y:S01]  /*0830*/  FFMA.FTZ R31, R25, R25, R32 ;  /* 0x00000019191f7223 */ /* 0x000fe20000010020 */
[----:B------:R-:W-:-:S03]  /*0840*/  FFMA.FTZ R29, R22, R22, R29 ;  /* 0x00000016161d7223 */ /* 0x000fc6000001001d */
[----:B------:R-:W1:Y:S02]  /*0850*/  MUFU.SQRT R32, R31 ;  /* 0x0000001f00207308 */ /* 0x000e640000002000 */
[----:B-1----:R-:W-:-:S06]  /*0860*/  FADD.FTZ R32, R32, UR15 ;  /* 0x0000000f20207e21 */ /* 0x002fcc0008010000 */
[----:B------:R-:W1:Y:S02]  /*0870*/  MUFU.RCP R32, R32 ;  /* 0x0000002000207308 */ /* 0x000e640000001000 */
[----:B-1----:R-:W-:-:S06]  /*0880*/  FMUL.FTZ R35, R25, R32 ;  /* 0x0000002019237220 */ /* 0x002fcc0000410000 */
[----:B------:R-:W1:Y:S02]  /*0890*/  MUFU.SQRT R25, R29 ;  /* 0x0000001d00197308 */ /* 0x000e640000002000 */
[----:B-1----:R-:W-:Y:S01]  /*08a0*/  FADD.FTZ R36, R25, UR15 ;  /* 0x0000000f19247e21 */ /* 0x002fe20008010000 */
[----:B------:R-:W-:-:S05]  /*08b0*/  FFMA.FTZ R25, R23, R23, R0 ;  /* 0x0000001717197223 */ /* 0x000fca0000010000 */
[----:B------:R-:W1:Y:S08]  /*08c0*/  MUFU.RCP R37, R36 ;  /* 0x0000002400257308 */ /* 0x000e700000001000 */
[----:B------:R-:W2:Y:S01]  /*08d0*/  MUFU.SQRT R0, R25 ;  /* 0x0000001900007308 */ /* 0x000ea20000002000 */
[----:B-1----:R-:W-:Y:S01]  /*08e0*/  FMUL.FTZ R22, R22, R37 ;  /* 0x0000002516167220 */ /* 0x002fe20000410000 */
[----:B------:R-:W-:-:S06]  /*08f0*/  FFMA.FTZ R37, R21, R21, R34 ;  /* 0x0000001515257223 */ /* 0x000fcc0000010022 */
[----:B------:R-:W1:Y:S01]  /*0900*/  MUFU.SQRT R32, R37 ;  /* 0x0000002500207308 */ /* 0x000e620000002000 */
[----:B--2---:R-:W-:-:S07]  /*0910*/  FADD.FTZ R0, R0, UR15 ;  /* 0x0000000f00007e21 */ /* 0x004fce0008010000 */
[----:B------:R-:W2:Y:S01]  /*0920*/  MUFU.RCP R0, R0 ;  /* 0x0000000000007308 */ /* 0x000ea20000001000 */
[----:B-1----:R-:W-:-:S07]  /*0930*/  FADD.FTZ R32, R32, UR15 ;  /* 0x0000000f20207e21 */ /* 0x002fce0008010000 */
[----:B------:R-:W1:Y:S01]  /*0940*/  MUFU.RCP R32, R32 ;  /* 0x0000002000207308 */ /* 0x000e620000001000 */
[----:B--2---:R-:W-:Y:S01]  /*0950*/  FMUL.FTZ R23, R23, R0 ;  /* 0x0000000017177220 */ /* 0x004fe20000410000 */
[----:B-1----:R-:W-:-:S07]  /*0960*/  FMUL.FTZ R21, R21, R32 ;  /* 0x0000002015157220 */ /* 0x002fce0000410000 */
.L_x_5:
[----:B------:R-:W-:Y:S01]  /*0970*/  FFMA.FTZ R35, -R35, UR17, R20 ;  /* 0x0000001123237c23 */ /* 0x000fe20008010114 */
[----:B------:R-:W-:Y:S01]  /*0980*/  FFMA.FTZ R19, -R22, UR17, R19 ;  /* 0x0000001116137c23 */ /* 0x000fe20008010113 */
[----:B------:R-:W-:Y:S01]  /*0990*/  FFMA.FTZ R23, -R23, UR17, R18 ;  /* 0x0000001117177c23 */ /* 0x000fe20008010112 */
[----:B------:R-:W-:Y:S01]  /*09a0*/  ULEA UR4, UR5, UR4, 0x2 ;  /* 0x0000000405047291 */ /* 0x000fe2000f8e103f */
[----:B------:R-:W-:Y:S01]  /*09b0*/  FFMA.FTZ R21, -R21, UR17, R30 ;  /* 0x0000001115157c23 */ /* 0x000fe2000801011e */
[----:B------:R1:W-:Y:S04]  /*09c0*/  @P2 STG.E desc[UR12][R2.64], R35 ;  /* 0x0000002302002986 */ /* 0x0003e8000c10190c */
[----:B------:R1:W-:Y:S04]  /*09d0*/  @P2 STG.E desc[UR12][R4.64], R31 ;  /* 0x0000001f04002986 */ /* 0x0003e8000c10190c */
[----:B------:R1:W-:Y:S04]  /*09e0*/  @P1 STG.E desc[UR12][R6.64], R19 ;  /* 0x0000001306001986 */ /* 0x0003e8000c10190c */
[----:B------:R1:W-:Y:S01]  /*09f0*/  @P1 STG.E desc[UR12][R8.64], R29 ;  /* 0x0000001d08001986 */ /* 0x0003e2000c10190c */
[----:B------:R-:W-:-:S03]  /*0a00*/  ISETP.GT.AND P1, PT, R27, UR4, PT ;  /* 0x000000041b007c0c */ /* 0x000fc6000bf24270 */
[----:B------:R1:W-:Y:S04]  /*0a10*/  @P0 STG.E desc[UR12][R10.64], R23 ;  /* 0x000000170a000986 */ /* 0x0003e8000c10190c */
[----:B------:R1:W-:Y:S01]  /*0a20*/  @P0 STG.E desc[UR12][R12.64], R25 ;  /* 0x000000190c000986 */ /* 0x0003e2000c10190c */
[----:B------:R-:W-:-:S03]  /*0a30*/  ISETP.LE.AND P0, PT, R24, UR4, PT ;  /* 0x0000000418007c0c */ /* 0x000fc6000bf03270 */
[----:B------:R1:W-:Y:S04]  /*0a40*/  @P3 STG.E desc[UR12][R14.64], R21 ;  /* 0x000000150e003986 */ /* 0x0003e8000c10190c */
[----:B------:R1:W-:Y:S06]  /*0a50*/  @P3 STG.E desc[UR12][R16.64], R37 ;  /* 0x0000002510003986 */ /* 0x0003ec000c10190c */
[----:B------:R-:W-:Y:S05]  /*0a60*/  @!P0 BRA P1, `(.L_x_6) ;  /* 0xfffffff400cc8947 */ /* 0x000fea000083ffff */
[----:B------:R-:W-:Y:S05]  /*0a70*/  EXIT ;  /* 0x000000000000794d */ /* 0x000fea0003800000 */
.L_x_7:
        /* <DEDUP_REMOVED lines=16> */
.L_x_13:


//--------------------- .text._Z25multi_tensor_apply_kernelI18TensorListMetadataILi3EE14AdagradFunctorIdEJff13adagradMode_tfEEvlPViT_T0_DpT1_ --------------------------
	.section	.text._Z25multi_tensor_apply_kernelI18TensorListMetadataILi3EE14AdagradFunctorIdEJff13adagradMode_tfEEvlPViT_T0_DpT1_,"ax",@progbits
	.align	128
        .global         _Z25multi_tensor_apply_kernelI18TensorListMetadataILi3EE14AdagradFunctorIdEJff13adagradMode_tfEEvlPViT_T0_DpT1_
        .type           _Z25multi_tensor_apply_kernelI18TensorListMetadataILi3EE14AdagradFunctorIdEJff13adagradMode_tfEEvlPViT_T0_DpT1_,@function
        .size           _Z25multi_tensor_apply_kernelI18TensorListMetadataILi3EE14AdagradFunctorIdEJff13adagradMode_tfEEvlPViT_T0_DpT1_,(.L_x_14 - _Z25multi_tensor_apply_kernelI18TensorListMetadataILi3EE14AdagradFunctorIdEJff13adagradMode_tfEEvlPViT_T0_DpT1_)
        .other          _Z25multi_tensor_apply_kernelI18TensorListMetadataILi3EE14AdagradFunctorIdEJff13adagradMode_tfEEvlPViT_T0_DpT1_,@"STO_CUDA_ENTRY STV_DEFAULT"
_Z25multi_tensor_apply_kernelI18TensorListMetadataILi3EE14AdagradFunctorIdEJff13adagradMode_tfEEvlPViT_T0_DpT1_:
.text._Z25multi_tensor_apply_kernelI18TensorListMetadataILi3EE14AdagradFunctorIdEJff13adagradMode_tfEEvlPViT_T0_DpT1_:
        /* <DEDUP_REMOVED lines=26> */
.L_x_10:
[----:B------:R-:W1:Y:S01]  /*01a0*/  LDC R4, c[0x0][0x210] ;  /* 0x00008400ff047b82 */ /* 0x000e620000000800 */
[----:B0-2---:R-:W-:-:S05]  /*01b0*/  VIADD R11, R42, UR4 ;  /* 0x000000042a0b7c36 */ /* 0x005fca0008000000 */
[----:B------:R-:W-:-:S04]  /*01c0*/  IADD3 R5, P0, R0, R11, RZ ;  /* 0x0000000b00057210 */ /* 0x000fc80007f1e0ff */
[----:B------:R-:W-:Y:S01]  /*01d0*/  LEA.HI.X.SX32 R6, R11, R3, 0x1, P0 ;  /* 0x000000030b067211 */ /* 0x000fe200000f0eff */
[----:B------:R-:W-:-:S03]  /*01e0*/  IMAD.SHL.U32 R14, R5, 0x8, RZ ;  /* 0x00000008050e7824 */ /* 0x000fc600078e00ff */
[----:B------:R-:W-:Y:S02]  /*01f0*/  SHF.L.U64.HI R6, R5, 0x3, R6 ;  /* 0x0000000305067819 */ /* 0x000fe40000010206 */
[----:B------:R-:W-:-:S04]  /*0200*/  IADD3 R12, P0, R14, UR10, RZ ;  /* 0x0000000a0e0c7c10 */ /* 0x000fc8000ff1e0ff */
[----:B------:R-:W-:Y:S02]  /*0210*/  IADD3.X R13, R6, UR11, RZ, P0, !PT ;  /* 0x0000000b060d7c10 */ /* 0x000fe400087fe4ff */
[----:B-1----:R-:W-:-:S04]  /*0220*/  ISETP.GE.AND P1, PT, R11, R4, PT ;  /* 0x000000040b00720c */ /* 0x002fc80003f26270 */
[----:B------:R-:W-:-:S13]  /*0230*/  ISETP.LT.AND P1, PT, R11, R2, !P1 ;  /* 0x000000020b00720c */ /* 0x000fda0004f21270 */
[----:B------:R-:W-:Y:S01]  /*0240*/  @P1 IADD3 R40, P2, R14, UR8, RZ ;  /* 0x000000080e281c10 */ /* 0x000fe2000ff5e0ff */
[----:B------:R-:W2:Y:S03]  /*0250*/  @P1 LDG.E.64 R8, desc[UR12][R12.64] ;  /* 0x0000000c0c081981 */ /* 0x000ea6000c1e1b00 */
[----:B------:R-:W-:Y:S02]  /*0260*/  @P1 IADD3.X R41, R6, UR9, RZ, P2, !PT ;  /* 0x0000000906291c10 */ /* 0x000fe400097fe4ff */
[----:B------:R-:W-:-:S04]  /*0270*/  IADD3 R14, P2, R14, UR6, RZ ;  /* 0x000000060e0e7c10 */ /* 0x000fc8000ff5e0ff */
[----:B------:R-:W-:Y:S01]  /*0280*/  IADD3.X R15, R6, UR7, RZ, P2, !PT ;  /* 0x00000007060f7c10 */ /* 0x000fe200097fe4ff */
[----:B------:R-:W3:Y:S04]  /*0290*/  @P1 LDG.E.64 R40, desc[UR12][R40.64] ;  /* 0x0000000c28281981 */ /* 0x000ee8000c1e1b00 */
[----:B------:R-:W4:Y:S01]  /*02a0*/  @P1 LDG.E.64 R6, desc[UR12][R14.64] ;  /* 0x0000000c0e061981 */ /* 0x000f22000c1e1b00 */
[----:B------:R-:W-:-:S05]  /*02b0*/  VIADD R11, R11, UR5 ;  /* 0x000000050b0b7c36 */ /* 0x000fca0008000000 */
[----:B------:R-:W-:-:S04]  /*02c0*/  ISETP.GE.AND P2, PT, R11, R4, PT ;  /* 0x000000040b00720c */ /* 0x000fc80003f46270 */
[----:B------:R-:W-:Y:S02]  /*02d0*/  ISETP.LT.AND P2, PT, R11, R2, !P2 ;  /* 0x000000020b00720c */ /* 0x000fe40005741270 */
[----:B------:R-:W-:-:S04]  /*02e0*/  IADD3 R5, P0, R0, R11, RZ ;  /* 0x0000000b00057210 */ /* 0x000fc80007f1e0ff */
[----:B------:R-:W-:Y:S01]  /*02f0*/  LEA.HI.X.SX32 R10, R11, R3, 0x1, P0 ;  /* 0x000000030b0a7211 */ /* 0x000fe200000f0eff */
[----:B------:R-:W-:-:S03]  /*0300*/  IMAD.SHL.U32 R18, R5, 0x8, RZ ;  /* 0x0000000805127824 */ /* 0x000fc600078e00ff */
[----:B------:R-:W-:-:S03]  /*0310*/  SHF.L.U64.HI R10, R5, 0x3, R10 ;  /* 0x00000003050a7819 */ /* 0x000fc6000001020a */
[----:B------:R-:W-:-:S04]  /*0320*/  @P2 IADD3 R22, P0, R18, UR8, RZ ;  /* 0x0000000812162c10 */ /* 0x000fc8000ff1e0ff */
[----:B------:R-:W-:Y:S02]  /*0330*/  @P2 IADD3.X R23, R10, UR9, RZ, P0, !PT ;  /* 0x000000090a172c10 */ /* 0x000fe400087fe4ff */
[----:B------:R-:W-:-:S04]  /*0340*/  IADD3 R16, P0, R18, UR10, RZ ;  /* 0x0000000a12107c10 */ /* 0x000fc8000ff1e0ff */
[----:B------:R-:W5:Y:S01]  /*0350*/  @P2 LDG.E.64 R22, desc[UR12][R22.64] ;  /* 0x0000000c16162981 */ /* 0x000f62000c1e1b00 */
[----:B------:R-:W-:Y:S02]  /*0360*/  IADD3 R18, P3, R18, UR6, RZ ;  /* 0x0000000612127c10 */ /* 0x000fe4000ff7e0ff */
[C---:B------:R-:W-:Y:S02]  /*0370*/  IADD3.X R17, R10.reuse, UR11, RZ, P0, !PT ;  /* 0x0000000b0a117c10 */ /* 0x040fe400087fe4ff */
[----:B------:R-:W-:-:S03]  /*0380*/  IADD3.X R19, R10, UR7, RZ, P3, !PT ;  /* 0x000000070a137c10 */ /* 0x000fc60009ffe4ff */
[----:B------:R-:W5:Y:S04]  /*0390*/  @P2 LDG.E.64 R26, desc[UR12][R16.64] ;  /* 0x0000000c101a2981 */ /* 0x000f68000c1e1b00 */
[----:B------:R-:W5:Y:S01]  /*03a0*/  @P2 LDG.E.64 R24, desc[UR12][R18.64] ;  /* 0x0000000c12182981 */ /* 0x000f62000c1e1b00 */
[----:B------:R-:W-:Y:S01]  /*03b0*/  IADD3 R33, R11, UR5, RZ ;  /* 0x000000050b217c10 */ /* 0x000fe2000fffe0ff */
[----:B------:R-:W-:Y:S02]  /*03c0*/  @P1 IMAD.MOV.U32 R10, RZ, RZ, -0x10000000 ;  /* 0xf0000000ff0a1424 */ /* 0x000fe400078e00ff */
[----:B------:R-:W-:Y:S01]  /*03d0*/  @P1 IMAD.MOV.U32 R11, RZ, RZ, 0x380fffff ;  /* 0x380fffffff0b1424 */ /* 0x000fe200078e00ff */
[----:B------:R-:W-:Y:S02]  /*03e0*/  IADD3 R5, P0, R0, R33, RZ ;  /* 0x0000002100057210 */ /* 0x000fe40007f1e0ff */
[----:B------:R-:W-:-:S02]  /*03f0*/  ISETP.GE.AND P3, PT, R33, R4, PT ;  /* 0x000000042100720c */ /* 0x000fc40003f66270 */
[C---:B------:R-:W-:Y:S02]  /*0400*/  LEA.HI.X.SX32 R20, R33.reuse, R3, 0x1, P0 ;  /* 0x0000000321147211 */ /* 0x040fe400000f0eff */
[C---:B------:R-:W-:Y:S02]  /*0410*/  ISETP.LT.AND P3, PT, R33.reuse, R2, !P3 ;  /* 0x000000022100720c */ /* 0x040fe40005f61270 */
[----:B------:R-:W-:Y:S02]  /*0420*/  PLOP3.LUT P4, PT, PT, PT, PT, 0x80, 0x0 ;  /* 0x000000000000781c */ /* 0x000fe40003f8f070 */
[----:B------:R-:W-:Y:S01]  /*0430*/  IADD3 R33, R33, UR5, RZ ;  /* 0x0000000521217c10 */ /* 0x000fe2000fffe0ff */
[----:B------:R-:W-:Y:S02]  /*0440*/  @P2 IMAD.MOV.U32 R36, RZ, RZ, -0x10000000 ;  /* 0xf0000000ff242424 */ /* 0x000fe400078e00ff */
[----:B------:R-:W-:Y:S01]  /*0450*/  @P2 IMAD.MOV.U32 R37, RZ, RZ, 0x380fffff ;  /* 0x380fffffff252424 */ /* 0x000fe200078e00ff */
[----:B--2---:R-:W-:-:S02]  /*0460*/  @P1 DSETP.GEU.AND P0, PT, |R8|, R10, PT ;  /* 0x0000000a0800122a */ /* 0x004fc40003f0e200 */
[--C-:B---3--:R-:W-:Y:S02]  /*0470*/  @P1 DSETP.GEU.AND P5, PT, |R40|, R10.reuse, PT ;  /* 0x0000000a2800122a */ /* 0x108fe40003fae200 */
[----:B----4-:R-:W-:Y:S01]  /*0480*/  @P1 DSETP.GEU.AND P6, PT, |R6|, R10, PT ;  /* 0x0000000a0600122a */ /* 0x010fe20003fce200 */
[C---:B------:R-:W-:Y:S01]  /*0490*/  SHF.L.U64.HI R11, R5.reuse, 0x3, R20 ;  /* 0x00000003050b7819 */ /* 0x040fe20000010214 */
[----:B------:R-:W-:Y:S02]  /*04a0*/  IMAD.SHL.U32 R5, R5, 0x8, RZ ;  /* 0x0000000805057824 */ /* 0x000fe400078e00ff */
[----:B------:R-:W-:Y:S01]  /*04b0*/  @P1 PLOP3.LUT P4, PT, P5, PT, PT, 0x80, 0x0 ;  /* 0x000000000000181c */ /* 0x000fe20002f8f070 */
[----:B------:R-:W0:Y:S01]  /*04c0*/  @P1 F2F.F32.F64 R40, R40 ;  /* 0x0000002800281310 */ /* 0x000e220000301000 */
[----:B------:R-:W-:Y:S02]  /*04d0*/  PLOP3.LUT P5, PT, PT, PT, PT, 0x80, 0x0 ;  /* 0x000000000000781c */ /* 0x000fe40003faf070 */
[----:B------:R-:W-:-:S02]  /*04e0*/  @P1 PLOP3.LUT P5, PT, P0, PT, PT, 0x80, 0x0 ;  /* 0x000000000000181c */ /* 0x000fc400007af070 */
[----:B------:R-:W-:Y:S02]  /*04f0*/  PLOP3.LUT P0, PT, PT, PT, PT, 0x80, 0x0 ;  /* 0x000000000000781c */ /* 0x000fe40003f0f070 */
[----:B------:R-:W-:Y:S02]  /*0500*/  @P1 PLOP3.LUT P0, PT, P6, PT, PT, 0x80, 0x0 ;  /* 0x000000000000181c */ /* 0x000fe4000370f070 */
[----:B------:R-:W-:-:S04]  /*0510*/  IADD3 R20, P6, R5, UR10, RZ ;  /* 0x0000000a05147c10 */ /* 0x000fc8000ffde0ff */
[----:B------:R-:W-:Y:S02]  /*0520*/  IADD3.X R21, R11, UR11, RZ, P6, !PT ;  /* 0x0000000b0b157c10 */ /* 0x000fe4000b7fe4ff */
[----:B------:R-:W-:Y:S01]  /*0530*/  @P3 IADD3 R28, P6, R5, UR8, RZ ;  /* 0x00000008051c3c10 */ /* 0x000fe2000ffde0ff */
[----:B0-----:R-:W-:Y:S02]  /*0540*/  @!P4 FMUL R40, R40, 1.175494350822287508e-38 ;  /* 0x008000002828c820 */ /* 0x001fe40000400000 */
[----:B------:R-:W2:Y:S01]  /*0550*/  @P3 LDG.E.64 R30, desc[UR12][R20.64] ;  /* 0x0000000c141e3981 */ /* 0x000ea2000c1e1b00 */
[----:B------:R-:W-:Y:S02]  /*0560*/  @P3 IADD3.X R29, R11, UR9, RZ, P6, !PT ;  /* 0x000000090b1d3c10 */ /* 0x000fe4000b7fe4ff */
[----:B------:R-:W-:Y:S02]  /*0570*/  ISETP.GE.AND P4, PT, R33, R4, PT ;  /* 0x000000042100720c */ /* 0x000fe40003f86270 */
[----:B------:R-:W-:-:S02]  /*0580*/  IADD3 R10, P6, R5, UR6, RZ ;  /* 0x00000006050a7c10 */ /* 0x000fc4000ffde0ff */
[----:B------:R-:W3:Y:S01]  /*0590*/  @P3 LDG.E.64 R28, desc[UR12][R28.64] ;  /* 0x0000000c1c1c3981 */ /* 0x000ee2000c1e1b00 */
[----:B------:R-:W-:Y:S02]  /*05a0*/  ISETP.LT.AND P4, PT, R33, R2, !P4 ;  /* 0x000000022100720c */ /* 0x000fe40006781270 */
[----:B------:R-:W-:Y:S02]  /*05b0*/  IADD3.X R11, R11, UR7, RZ, P6, !PT ;  /* 0x000000070b0b7c10 */ /* 0x000fe4000b7fe4ff */
[----:B------:R-:W-:Y:S01]  /*05c0*/  IADD3 R38, P6, R0, R33, RZ ;  /* 0x0000002100267210 */ /* 0x000fe20007fde0ff */
[----:B------:R-:W0:Y:S03]  /*05d0*/  @P1 F2F.F32.F64 R5, R8 ;  /* 0x0000000800051310 */ /* 0x000e260000301000 */
[----:B------:R-:W-:Y:S01]  /*05e0*/  LEA.HI.X.SX32 R33, R33, R3, 0x1, P6 ;  /* 0x0000000321217211 */ /* 0x000fe200030f0eff */
[----:B------:R-:W-:-:S03]  /*05f0*/  IMAD.SHL.U32 R39, R38, 0x8, RZ ;  /* 0x0000000826277824 */ /* 0x000fc600078e00ff */
[----:B------:R-:W-:Y:S01]  /*0600*/  SHF.L.U64.HI R38, R38, 0x3, R33 ;  /* 0x0000000326267819 */ /* 0x000fe20000010221 */
[----:B------:R-:W1:Y:S01]  /*0610*/  @P1 F2F.F32.F64 R41, R6 ;  /* 0x0000000600291310 */ /* 0x000e620000301000 */
[----:B------:R-:W-:Y:S01]  /*0620*/  @P4 IADD3 R34, P6, R39, UR8, RZ ;  /* 0x0000000827224c10 */ /* 0x000fe2000ffde0ff */
[----:B------:R-:W4:Y:S03]  /*0630*/  @P3 LDG.E.64 R32, desc[UR12][R10.64] ;  /* 0x0000000c0a203981 */ /* 0x000f26000c1e1b00 */
[----:B------:R-:W-:Y:S01]  /*0640*/  @P4 IADD3.X R35, R38, UR9, RZ, P6, !PT ;  /* 0x0000000926234c10 */ /* 0x000fe2000b7fe4ff */
[----:B0-----:R-:W-:Y:S01]  /*0650*/  @!P5 FMUL R5, R5, 1.175494350822287508e-38 ;  /* 0x008000000505d820 */ /* 0x001fe20000400000 */
[----:B-----5:R-:W-:-:S04]  /*0660*/  @P2 DSETP.GEU.AND P5, PT, |R22|, R36, PT ;  /* 0x000000241600222a */ /* 0x020fc80003fae200 */
[----:B------:R-:W5:Y:S01]  /*0670*/  @P4 LDG.E.64 R34, desc[UR12][R34.64] ;  /* 0x0000000c22224981 */ /* 0x000f62000c1e1b00 */
[----:B------:R-:W-:Y:S01]  /*0680*/  IADD3 R8, P6, R39, UR10, RZ ;  /* 0x0000000a27087c10 */ /* 0x000fe2000ffde0ff */
[----:B-1----:R-:W-:Y:S01]  /*0690*/  @!P0 FMUL R41, R41, 1.175494350822287508e-38 ;  /* 0x0080000029298820 */ /* 0x002fe20000400000 */
[----:B------:R-:W-:Y:S02]  /*06a0*/  PLOP3.LUT P0, PT, PT, PT, PT, 0x80, 0x0 ;  /* 0x000000000000781c */ /* 0x000fe40003f0f070 */
[----:B------:R-:W-:Y:S02]  /*06b0*/  @P2 PLOP3.LUT P0, PT, P5, PT, PT, 0x80, 0x0 ;  /* 0x000000000000281c */ /* 0x000fe40002f0f070 */
[----:B------:R-:W-:Y:S02]  /*06c0*/  IADD3 R6, P5, R39, UR6, RZ ;  /* 0x0000000627067c10 */ /* 0x000fe4000ffbe0ff */
[C---:B------:R-:W-:Y:S01]  /*06d0*/  IADD3.X R9, R38.reuse, UR11, RZ, P6, !PT ;  /* 0x0000000b26097c10 */ /* 0x040fe2000b7fe4ff */
[----:B------:R-:W-:Y:S01]  /*06e0*/  @P2 DSETP.GEU.AND P6, PT, |R26|, R36, PT ;  /* 0x000000241a00222a */ /* 0x000fe20003fce200 */
[----:B------:R-:W-:-:S03]  /*06f0*/  IADD3.X R7, R38, UR7, RZ, P5, !PT ;  /* 0x0000000726077c10 */ /* 0x000fc6000affe4ff */
[----:B------:R-:W-:Y:S01]  /*0700*/  @P2 DSETP.GEU.AND P5, PT, |R24|, R36, PT ;  /* 0x000000241800222a */ /* 0x000fe20003fae200 */
[----:B------:R-:W5:Y:S04]  /*0710*/  @P4 LDG.E.64 R36, desc[UR12][R8.64] ;  /* 0x0000000c08244981 */ /* 0x000f68000c1e1b00 */
[----:B------:R-:W5:Y:S01]  /*0720*/  @P4 LDG.E.64 R38, desc[UR12][R6.64] ;  /* 0x0000000c06264981 */ /* 0x000f62000c1e1b00 */
[----:B------:R-:W0:Y:S01]  /*0730*/  @P2 F2F.F32.F64 R43, R22 ;  /* 0x00000016002b2310 */ /* 0x000e220000301000 */
[----:B------:R-:W-:Y:S01]  /*0740*/  @P3 MOV R44, 0xf0000000 ;  /* 0xf0000000002c3802 */ /* 0x000fe20000000f00 */
[----:B------:R-:W-:-:S06]  /*0750*/  @P3 IMAD.MOV.U32 R45, RZ, RZ, 0x380fffff ;  /* 0x380fffffff2d3424 */ /* 0x000fcc00078e00ff */
[----:B------:R-:W1:Y:S01]  /*0760*/  @P2 F2F.F32.F64 R26, R26 ;  /* 0x0000001a001a2310 */ /* 0x000e620000301000 */
[----:B0-----:R-:W-:Y:S01]  /*0770*/  @!P0 FMUL R43, R43, 1.175494350822287508e-38 ;  /* 0x008000002b2b8820 */ /* 0x001fe20000400000 */
[----:B------:R-:W-:-:S06]  /*0780*/  PLOP3.LUT P0, PT, PT, PT, PT, 0x80, 0x0 ;  /* 0x000000000000781c */ /* 0x000fcc0003f0f070 */
[----:B------:R-:W0:Y:S01]  /*0790*/  @P2 F2F.F32.F64 R24, R24 ;  /* 0x0000001800182310 */ /* 0x000e220000301000 */
[----:B------:R-:W-:Y:S02]  /*07a0*/  @P2 PLOP3.LUT P0, PT, P6, PT, PT, 0x80, 0x0 ;  /* 0x000000000000281c */ /* 0x000fe4000370f070 */
[----:B------:R-:W-:Y:S02]  /*07b0*/  PLOP3.LUT P6, PT, PT, PT, PT, 0x80, 0x0 ;  /* 0x000000000000781c */ /* 0x000fe40003fcf070 */
[----:B------:R-:W-:-:S09]  /*07c0*/  @P2 PLOP3.LUT P6, PT, P5, PT, PT, 0x80, 0x0 ;  /* 0x000000000000281c */ /* 0x000fd20002fcf070 */
[----:B-1----:R-:W-:Y:S01]  /*07d0*/  @!P0 FMUL R26, R26, 1.175494350822287508e-38 ;  /* 0x008000001a1a8820 */ /* 0x002fe20000400000 */
[----:B------:R-:W-:-:S03]  /*07e0*/  PLOP3.LUT P0, PT, PT, PT, PT, 0x80, 0x0 ;  /* 0x000000000000781c */ /* 0x000fc60003f0f070 */
[----:B0-----:R-:W-:Y:S01]  /*07f0*/  @!P6 FMUL R24, R24, 1.175494350822287508e-38 ;  /* 0x008000001818e820 */ /* 0x001fe20000400000 */
[----:B------:R-:W-:Y:S02]  /*0800*/  @P4 IMAD.MOV.U32 R22, RZ, RZ, -0x10000000 ;  /* 0xf0000000ff164424 */ /* 0x000fe400078e00ff */
[----:B------:R-:W-:Y:S01]  /*0810*/  @P4 IMAD.MOV.U32 R23, RZ, RZ, 0x380fffff ;  /* 0x380fffffff174424 */ /* 0x000fe200078e00ff */
[----:B------:R-:W-:-:S06]  /*0820*/  HFMA2.MMA R27, -RZ, RZ, 0, 0 ;  /* 0x00000000ff1b7435 */ /* 0x000fcc00000001ff */
[----:B------:R-:W-:Y:S02]  /*0830*/  @P1 IMAD.MOV.U32 R27, RZ, RZ, R5 ;  /* 0x000000ffff1b1224 */ /* 0x000fe400078e0005 */
[----:B------:R-:W-:Y:S01]  /*0840*/  IMAD.MOV.U32 R5, RZ, RZ, RZ ;  /* 0x000000ffff057224 */ /* 0x000fe200078e00ff */
[--C-:B--2---:R-:W-:Y:S02]  /*0850*/  @P3 DSETP.GEU.AND P6, PT, |R30|, R44.reuse, PT ;  /* 0x0000002c1e00322a */ /* 0x104fe40003fce200 */
[----:B---3--:R-:W-:Y:S01]  /*0860*/  @P3 DSETP.GEU.AND P5, PT, |R28|, R44, PT ;  /* 0x0000002c1c00322a */ /* 0x008fe20003fae200 */
[----:B------:R-:W0:Y:S05]  /*0870*/  @P3 F2F.F32.F64 R28, R28 ;  /* 0x0000001c001c3310 */ /* 0x000e2a0000301000 */
[----:B------:R-:W-:-:S02]  /*0880*/  @P3 PLOP3.LUT P0, PT, P5, PT, PT, 0x80, 0x0 ;  /* 0x000000000000381c */ /* 0x000fc40002f0f070 */
[----:B------:R-:W-:Y:S01]  /*0890*/  PLOP3.LUT P5, PT, PT, PT, PT, 0x80, 0x0 ;  /* 0x000000000000781c */ /* 0x000fe20003faf070 */
[----:B------:R-:W1:Y:S01]  /*08a0*/  @P3 F2F.F32.F64 R25, R30 ;  /* 0x0000001e00193310 */ /* 0x000e620000301000 */
[----:B------:R-:W-:Y:S02]  /*08b0*/  @P3 PLOP3.LUT P5, PT, P6, PT, PT, 0x80, 0x0 ;  /* 0x000000000000381c */ /* 0x000fe400037af070 */
[----:B------:R-:W-:-:S07]  /*08c0*/  PLOP3.LUT P6, PT, PT, PT, PT, 0x80, 0x0 ;  /* 0x000000000000781c */ /* 0x000fce0003fcf070 */
[----:B0-----:R-:W-:Y:S01]  /*08d0*/  @!P0 FMUL R28, R28, 1.175494350822287508e-38 ;  /* 0x008000001c1c8820 */ /* 0x001fe20000400000 */
[----:B----4-:R-:W-:Y:S01]  /*08e0*/  @P3 DSETP.GEU.AND P0, PT, |R32|, R44, PT ;  /* 0x0000002c2000322a */ /* 0x010fe20003f0e200 */
[----:B------:R-:W0:Y:S02]  /*08f0*/  @P3 F2F.F32.F64 R32, R32 ;  /* 0x0000002000203310 */ /* 0x000e240000301000 */
[----:B-1----:R-:W-:Y:S01]  /*0900*/  @!P5 FMUL R25, R25, 1.175494350822287508e-38 ;  /* 0x008000001919d820 */ /* 0x002fe20000400000 */
[----:B-----5:R-:W-:Y:S02]  /*0910*/  @P4 DSETP.GEU.AND P5, PT, |R34|, R22, PT ;  /* 0x000000162200422a */ /* 0x020fe40003fae200 */
[----:B------:R-:W-:Y:S02]  /*0920*/  @P3 PLOP3.LUT P6, PT, P0, PT, PT, 0x80, 0x0 ;  /* 0x000000000000381c */ /* 0x000fe400007cf070 */
[----:B------:R-:W-:Y:S01]  /*0930*/  PLOP3.LUT P0, PT, PT, PT, PT, 0x80, 0x0 ;  /* 0x000000000000781c */ /* 0x000fe20003f0f070 */
[----:B------:R-:W1:Y:S01]  /*0940*/  @P4 F2F.F32.F64 R34, R34 ;  /* 0x0000002200224310 */ /* 0x000e620000301000 */
[----:B------:R-:W-:-:S09]  /*0950*/  @P4 PLOP3.LUT P0, PT, P5, PT, PT, 0x80, 0x0 ;  /* 0x000000000000481c */ /* 0x000fd20002f0f070 */
[----:B0-----:R-:W-:Y:S01]  /*0960*/  @!P6 FMUL R32, R32, 1.175494350822287508e-38 ;  /* 0x008000002020e820 */ /* 0x001fe20000400000 */
[--C-:B------:R-:W-:Y:S01]  /*0970*/  @P4 DSETP.GEU.AND P6, PT, |R36|, R22.reuse, PT ;  /* 0x000000162400422a */ /* 0x100fe20003fce200 */
[----:B------:R-:W0:Y:S02]  /*0980*/  @P4 F2F.F32.F64 R36, R36 ;  /* 0x0000002400244310 */ /* 0x000e240000301000 */
[----:B-1----:R-:W-:Y:S01]  /*0990*/  @!P0 FMUL R34, R34, 1.175494350822287508e-38 ;  /* 0x0080000022228820 */ /* 0x002fe20000400000 */
[----:B------:R-:W-:Y:S02]  /*09a0*/  PLOP3.LUT P0, PT, PT, PT, PT, 0x80, 0x0 ;  /* 0x000000000000781c */ /* 0x000fe40003f0f070 */
[----:B------:R-:W-:Y:S01]  /*09b0*/  @P4 PLOP3.LUT P0, PT, P6, PT, PT, 0x80, 0x0 ;  /* 0x000000000000481c */ /* 0x000fe2000370f070 */
[----:B------:R-:W-:Y:S01]  /*09c0*/  @P4 DSETP.GEU.AND P5, PT, |R38|, R22, PT ;  /* 0x000000162600422a */ /* 0x000fe20003fae200 */
[----:B------:R-:W-:Y:S01]  /*09d0*/  PLOP3.LUT P6, PT, PT, PT, PT, 0x80, 0x0 ;  /* 0x000000000000781c */ /* 0x000fe20003fcf070 */
[----:B------:R-:W1:Y:S04]  /*09e0*/  @P4 F2F.F32.F64 R38, R38 ;  /* 0x0000002600264310 */ /* 0x000e680000301000 */
[----:B------:R-:W-:-:S06]  /*09f0*/  @P4 PLOP3.LUT P6, PT, P5, PT, PT, 0x80, 0x0 ;  /* 0x000000000000481c */ /* 0x000fcc0002fcf070 */
[----:B0-----:R-:W-:Y:S01]  /*0a00*/  @!P0 FMUL R36, R36, 1.175494350822287508e-38 ;  /* 0x0080000024248820 */ /* 0x001fe20000400000 */
[----:B------:R-:W-:Y:S01]  /*0a10*/  ISETP.NE.AND P0, PT, RZ, UR14, PT ;  /* 0x0000000eff007c0c */ /* 0x000fe2000bf05270 */
[----:B------:R-:W-:Y:S01]  /*0a20*/  @P3 IMAD.MOV.U32 R5, RZ, RZ, R25 ;  /* 0x000000ffff053224 */ /* 0x000fe200078e0019 */
[----:B------:R-:W-:Y:S01]  /*0a30*/  CS2R R30, SRZ ;  /* 0x00000000001e7805 */ /* 0x000fe2000001ff00 */
[----:B------:R-:W-:Y:S01]  /*0a40*/  HFMA2.MMA R25, -RZ, RZ, 0, 0 ;  /* 0x00000000ff197435 */ /* 0x000fe200000001ff */
[----:B------:R-:W-:Y:S02]  /*0a50*/  @P1 IMAD.MOV.U32 R30, RZ, RZ, R40 ;  /* 0x000000ffff1e1224 */ /* 0x000fe400078e0028 */
[----:B-1----:R-:W-:Y:S01]  /*0a60*/  @!P6 FMUL R38, R38, 1.175494350822287508e-38 ;  /* 0x008000002626e820 */ /* 0x002fe20000400000 */
[----:B------:R-:W-:Y:S01]  /*0a70*/  IMAD.MOV.U32 R29, RZ, RZ, RZ ;  /* 0x000000ffff1d7224 */ /* 0x000fe200078e00ff */
[----:B------:R-:W-:Y:S01]  /*0a80*/  CS2R R22, SRZ ;  /* 0x0000000000167805 */ /* 0x000fe2000001ff00 */
[----:B------:R-:W-:Y:S01]  /*0a90*/  IMAD.MOV.U32 R40, RZ, RZ, RZ ;  /* 0x000000ffff287224 */ /* 0x000fe200078e00ff */
[----:B------:R-:W-:Y:S01]  /*0aa0*/  @P2 MOV R29, R26 ;  /* 0x0000001a001d2202 */ /* 0x000fe20000000f00 */
[----:B------:R-:W-:Y:S01]  /*0ab0*/  @P3 IMAD.MOV.U32 R40, RZ, RZ, R28 ;  /* 0x000000ffff283224 */ /* 0x000fe200078e001c */
[----:B------:R-:W-:Y:S01]  /*0ac0*/  MOV R28, RZ ;  /* 0x000000ff001c7202 */ /* 0x000fe20000000f00 */
[----:B------:R-:W-:Y:S01]  /*0ad0*/  IMAD.MOV.U32 R33, RZ, RZ, RZ ;  /* 0x000000ffff217224 */ /* 0x000fe200078e00ff */
[----:B------:R-:W-:Y:S01]  /*0ae0*/  @P2 MOV R22, R43 ;  /* 0x0000002b00162202 */ /* 0x000fe20000000f00 */
[----:B------:R-:W-:Y:S01]  /*0af0*/  IMAD.MOV.U32 R26, RZ, RZ, RZ ;  /* 0x000000ffff1a7224 */ /* 0x000fe200078e00ff */
[----:B------:R-:W-:Y:S01]  /*0b00*/  @P4 MOV R26, R36 ;  /* 0x00000024001a4202 */ /* 0x000fe20000000f00 */
[----:B------:R-:W-:-:S02]  /*0b10*/  @P1 IMAD.MOV.U32 R31, RZ, RZ, R41 ;  /* 0x000000ffff1f1224 */ /* 0x000fc400078e0029 */
[----:B------:R-:W-:Y:S02]  /*0b20*/  @P2 IMAD.MOV.U32 R23, RZ, RZ, R24 ;  /* 0x000000ffff172224 */ /* 0x000fe400078e0018 */
[----:B------:R-:W-:Y:S02]  /*0b30*/  @P3 IMAD.MOV.U32 R33, RZ, RZ, R32 ;  /* 0x000000ffff213224 */ /* 0x000fe400078e0020 */
[----:B------:R-:W-:Y:S02]  /*0b40*/  @P4 IMAD.MOV.U32 R25, RZ, RZ, R34 ;  /* 0x000000ffff194224 */ /* 0x000fe400078e0022 */
[----:B------:R-:W-:Y:S01]  /*0b50*/  @P4 IMAD.MOV.U32 R28, RZ, RZ, R38 ;  /* 0x000000ffff1c4224 */ /* 0x000fe200078e0026 */
        /* <DEDUP_REMOVED lines=9> */
[----:B------:R-:W0:Y:S01]  /*0bf0*/  MUFU.SQRT R35, R28 ;  /* 0x0000001c00237308 */ /* 0x000e220000002000 */
[----:B-1----:R-:W-:-:S07]  /*0c00*/  FADD.FTZ R33, R33, UR15 ;  /* 0x0000000f21217e21 */ /* 0x002fce0008010000 */
[----:B------:R-:W1:Y:S01]  /*0c10*/  MUFU.RCP R37, R32 ;  /* 0x0000002000257308 */ /* 0x000e620000001000 */
[----:B--2---:R-:W-:-:S07]  /*0c20*/  FADD.FTZ R34, R34, UR15 ;  /* 0x0000000f22227e21 */ /* 0x004fce0008010000 */
[----:B------:R-:W2:Y:S01]  /*0c30*/  MUFU.RCP R39, R34 ;  /* 0x0000002200277308 */ /* 0x000ea20000001000 */
[----:B0-----:R-:W-:-:S07]  /*0c40*/  FADD.FTZ R35, R35, UR15 ;  /* 0x0000000f23237e21 */ /* 0x001fce0008010000 */
[----:B------:R-:W0:Y:S01]  /*0c50*/  MUFU.RCP R33, R33 ;  /* 0x0000002100217308 */ /* 0x000e220000001000 */
[----:B-1----:R-:W-:-:S04]  /*0c60*/  FMUL.FTZ R30, R37, R30 ;  /* 0x0000001e251e7220 */ /* 0x002fc80000410000 */
[----:B------:R-:W-:-:S03]  /*0c70*/  FFMA.FTZ R30, R27, UR16, R30 ;  /* 0x000000101b1e7c23 */ /* 0x000fc6000801001e */
[----:B------:R-:W1:Y:S01]  /*0c80*/  MUFU.RCP R36, R35 ;  /* 0x0000002300247308 */ /* 0x000e620000001000 */
[----:B--2---:R-:W-:-:S04]  /*0c90*/  FMUL.FTZ R22, R39, R22 ;  /* 0x0000001627167220 */ /* 0x004fc80000410000 */
[----:B------:R-:W-:Y:S01]  /*0ca0*/  FFMA.FTZ R32, R29, UR16, R22 ;  /* 0x000000101d207c23 */ /* 0x000fe20008010016 */
[----:B0-----:R-:W-:-:S04]  /*0cb0*/  FMUL.FTZ R40, R33, R40 ;  /* 0x0000002821287220 */ /* 0x001fc80000410000 */
[----:B------:R-:W-:Y:S01]  /*0cc0*/  FFMA.FTZ R40, R5, UR16, R40 ;  /* 0x0000001005287c23 */ /* 0x000fe20008010028 */
[----:B-1----:R-:W-:-:S04]  /*0cd0*/  FMUL.FTZ R25, R36, R25 ;  /* 0x0000001924197220 */ /* 0x002fc80000410000 */
[----:B------:R-:W-:Y:S01]  /*0ce0*/  FFMA.FTZ R37, R26, UR16, R25 ;  /* 0x000000101a257c23 */ /* 0x000fe20008010019 */
[----:B------:R-:W-:Y:S06]  /*0cf0*/  BRA `(.L_x_9) ;  /* 0x0000000000607947 */ /* 0x000fec0003800000 */
.L_x_8:
        /* <DEDUP_REMOVED lines=19> */
[----:B-1----:R-:W-:-:S07]  /*0e30*/  FMUL.FTZ R30, R30, R33 ;  /* 0x000000211e1e7220 */ /* 0x002fce0000410000 */
[----:B------:R-:W1:Y:S01]  /*0e40*/  MUFU.RCP R36, R36 ;  /* 0x0000002400247308 */ /* 0x000e620000001000 */
[----:B--2---:R-:W-:Y:S01]  /*0e50*/  FMUL.FTZ R40, R40, R35 ;  /* 0x0000002328287220 */ /* 0x004fe20000410000 */
[----:B0-----:R-:W-:Y:S01]  /*0e60*/  FMUL.FTZ R32, R22, R37 ;  /* 0x0000002516207220 */ /* 0x001fe20000410000 */
[----:B-1----:R-:W-:-:S07]  /*0e70*/  FMUL.FTZ R37, R25, R36 ;  /* 0x0000002419257220 */ /* 0x002fce0000410000 */
.L_x_9:
[----:B------:R-:W-:Y:S01]  /*0e80*/  FFMA.FTZ R33, -R30, UR17, R27 ;  /* 0x000000111e217c23 */ /* 0x000fe2000801011b */
[----:B------:R-:W-:Y:S01]  /*0e90*/  @P1 FMUL.FTZ R24, R24, 1 ;  /* 0x3f80000018181820 */ /* 0x000fe20000410000 */
[----:B------:R-:W-:Y:S01]  /*0ea0*/  FFMA.FTZ R34, -R32, UR17, R29 ;  /* 0x0000001120227c23 */ /* 0x000fe2000801011d */
[----:B------:R-:W-:Y:S01]  /*0eb0*/  FFMA.FTZ R27, -R40, UR17, R5 ;  /* 0x00000011281b7c23 */ /* 0x000fe20008010105 */
[----:B------:R-:W-:Y:S01]  /*0ec0*/  @P1 FMUL.FTZ R33, R33, 1 ;  /* 0x3f80000021211820 */ /* 0x000fe20000410000 */
[----:B------:R-:W-:Y:S01]  /*0ed0*/  FFMA.FTZ R36, -R37, UR17, R26 ;  /* 0x0000001125247c23 */ /* 0x000fe2000801011a */
[----:B------:R-:W-:Y:S01]  /*0ee0*/  @P2 FMUL.FTZ R34, R34, 1 ;  /* 0x3f80000022222820 */ /* 0x000fe20000410000 */
[----:B------:R-:W-:Y:S01]  /*0ef0*/  @P1 F2F.F64.F32 R24, R24 ;  /* 0x0000001800181310 */ /* 0x000fe20000201800 */
[----:B------:R-:W-:Y:S01]  /*0f00*/  @P2 FMUL.FTZ R23, R23, 1 ;  /* 0x3f80000017172820 */ /* 0x000fe20000410000 */
[----:B------:R-:W-:Y:S01]  /*0f10*/  @P3 FMUL.FTZ R27, R27, 1 ;  /* 0x3f8000001b1b3820 */ /* 0x000fe20000410000 */
[----:B------:R-:W-:Y:S01]  /*0f20*/  @P3 FMUL.FTZ R31, R31, 1 ;  /* 0x3f8000001f1f3820 */ /* 0x000fe20000410000 */
[----:B------:R-:W-:Y:S01]  /*0f30*/  @P4 FMUL.FTZ R36, R36, 1 ;  /* 0x3f80000024244820 */ /* 0x000fe20000410000 */
[----:B------:R-:W-:Y:S01]  /*0f40*/  @P4 FMUL.FTZ R28, R28, 1 ;  /* 0x3f8000001c1c4820 */ /* 0x000fe20000410000 */
[----:B------:R-:W-:-:S02]  /*0f50*/  ULEA UR4, UR5, UR4, 0x2 ;  /* 0x0000000405047291 */ /* 0x000fc4000f8e103f */
[----:B------:R-:W0:Y:S04]  /*0f60*/  @P1 F2F.F64.F32 R32, R33 ;  /* 0x0000002100201310 */ /* 0x000e280000201800 */
[----:B------:R-:W-:-:S04]  /*0f70*/  ISETP.LE.AND P0, PT, R4, UR4, PT ;  /* 0x0000000404007c0c */ /* 0x000fc8000bf03270 */
[----:B------:R-:W1:Y:S01]  /*0f80*/  @P2 F2F.F64.F32 R34, R34 ;  /* 0x0000002200222310 */ /* 0x000e620000201800 */
[----:B0-----:R2:W-:Y:S07]  /*0f90*/  @P1 STG.E.64 desc[UR12][R12.64], R32 ;  /* 0x000000200c001986 */ /* 0x0015ee000c101b0c */
[----:B------:R-:W0:Y:S01]  /*0fa0*/  @P2 F2F.F64.F32 R22, R23 ;  /* 0x0000001700162310 */ /* 0x000e220000201800 */
[----:B------:R2:W-:Y:S01]  /*0fb0*/  @P1 STG.E.64 desc[UR12][R14.64], R24 ;  /* 0x000000180e001986 */ /* 0x0005e2000c101b0c */
[----:B------:R-:W-:-:S03]  /*0fc0*/  ISETP.GT.AND P1, PT, R2, UR4, PT ;  /* 0x0000000402007c0c */ /* 0x000fc6000bf24270 */
[----:B-1----:R2:W-:Y:S03]  /*0fd0*/  @P2 STG.E.64 desc[UR12][R16.64], R34 ;  /* 0x0000002210002986 */ /* 0x0025e6000c101b0c */
[----:B------:R-:W1:Y:S01]  /*0fe0*/  @P3 F2F.F64.F32 R26, R27 ;  /* 0x0000001b001a3310 */ /* 0x000e620000201800 */
[----:B0-----:R2:W-:Y:S07]  /*0ff0*/  @P2 STG.E.64 desc[UR12][R18.64], R22 ;  /* 0x0000001612002986 */ /* 0x0015ee000c101b0c */
[----:B------:R-:W0:Y:S01]  /*1000*/  @P3 F2F.F64.F32 R30, R31 ;  /* 0x0000001f001e3310 */ /* 0x000e220000201800 */
[----:B-1----:R2:W-:Y:S07]  /*1010*/  @P3 STG.E.64 desc[UR12][R20.64], R26 ;  /* 0x0000001a14003986 */ /* 0x0025ee000c101b0c */
[----:B------:R-:W1:Y:S01]  /*1020*/  @P4 F2F.F64.F32 R36, R36 ;  /* 0x0000002400244310 */ /* 0x000e620000201800 */
[----:B0-----:R2:W-:Y:S07]  /*1030*/  @P3 STG.E.64 desc[UR12][R10.64], R30 ;  /* 0x0000001e0a003986 */ /* 0x0015ee000c101b0c */
[----:B------:R-:W0:Y:S01]  /*1040*/  @P4 F2F.F64.F32 R28, R28 ;  /* 0x0000001c001c4310 */ /* 0x000e220000201800 */
[----:B-1----:R2:W-:Y:S04]  /*1050*/  @P4 STG.E.64 desc[UR12][R8.64], R36 ;  /* 0x0000002408004986 */ /* 0x0025e8000c101b0c */
[----:B0-----:R2:W-:Y:S01]  /*1060*/  @P4 STG.E.64 desc[UR12][R6.64], R28 ;  /* 0x0000001c06004986 */ /* 0x0015e2000c101b0c */
[----:B------:R-:W-:Y:S05]  /*1070*/  @!P0 BRA P1, `(.L_x_10) ;  /* 0xfffffff000488947 */ /* 0x000fea000083ffff */
[----:B------:R-:W-:Y:S05]  /*1080*/  EXIT ;  /* 0x000000000000794d */ /* 0x000fea0003800000 */
.L_x_11:
        /* <DEDUP_REMOVED lines=15> */
.L_x_14:


//--------------------- .nv.shared.reserved.0     --------------------------
	.section	.nv.shared.reserved.0,"aw",@nobits
	.weak		__nv_reservedSMEM_offset_0_alias
	.size		__nv_reservedSMEM_offset_0_alias, 0, 0
	.other		__nv_reservedSMEM_offset_0_alias,@"STO_CUDA_RESERVED_SHARED STV_DEFAULT"
__nv_reservedSMEM_offset_0_alias:
	.zero		0


//--------------------- .nv.global                --------------------------
	.section	.nv.global,"aw",@nobits
.nv.global:
	.type		_ZN54_INTERNAL_f071ac24_23_multi_tensor_adagrad_cu_92e9f8c14cuda3std3__48in_placeE,@object
	.size		_ZN54_INTERNAL_f071ac24_23_multi_tensor_adagrad_cu_92e9f8c14cuda3std3__48in_placeE,(_ZN54_INTERNAL_f071ac24_23_multi_tensor_adagrad_cu_92e9f8c14cuda3std6ranges3__45__cpo8distanceE - _ZN54_INTERNAL_f071ac24_23_multi_tensor_adagrad_cu_92e9f8c14cuda3std3__48in_placeE)
_ZN54_INTERNAL_f071ac24_23_multi_tensor_adagrad_cu_92e9f8c14cuda3std3__48in_placeE:
	.zero		1
	.type		_ZN54_INTERNAL_f071ac24_23_multi_tensor_adagrad_cu_92e9f8c14cuda3std6ranges3__45__cpo8distanceE,@object
	.size		_ZN54_INTERNAL_f071ac24_23_multi_tensor_adagrad_cu_92e9f8c14cuda3std6ranges3__45__cpo8distanceE,(_ZN54_INTERNAL_f071ac24_23_multi_tensor_adagrad_cu_92e9f8c14cuda3std3__45__cpo6cbeginE - _ZN54_INTERNAL_f071ac24_23_multi_tensor_adagrad_cu_92e9f8c14cuda3std6ranges3__45__cpo8distanceE)
_ZN54_INTERNAL_f071ac24_23_multi_tensor_adagrad_cu_92e9f8c14cuda3std6ranges3__45__cpo8distanceE:
	.zero		1
	.type		_ZN54_INTERNAL_f071ac24_23_multi_tensor_adagrad_cu_92e9f8c14cuda3std3__45__cpo6cbeginE,@object
	.size		_ZN54_INTERNAL_f071ac24_23_multi_tensor_adagrad_cu_92e9f8c14cuda3std3__45__cpo6cbeginE,(_ZN54_INTERNAL_f071ac24_23_multi_tensor_adagrad_cu_92e9f8c14cuda3std6ranges3__45__cpo7advanceE - _ZN54_INTERNAL_f071ac24_23_multi_tensor_adagrad_cu_92e9f8c14cuda3std3__45__cpo6cbeginE)
_ZN54_INTERNAL_f071ac24_23_multi_tensor_adagrad_cu_92e9f8c14cuda3std3__45__cpo6cbeginE:
	.zero		1
	.type		_ZN54_INTERNAL_f071ac24_23_multi_tensor_adagrad_cu_92e9f8c14cuda3std6ranges3__45__cpo7advanceE,@object
	.size		_ZN54_INTERNAL_f071ac24_23_multi_tensor_adagrad_cu_92e9f8c14cuda3std6ranges3__45__cpo7advanceE,(_ZN54_INTERNAL_f071ac24_23_multi_tensor_adagrad_cu_92e9f8c14cuda3std3__45__cpo7crbeginE - _ZN54_INTERNAL_f071ac24_23_multi_tensor_adagrad_cu_92e9f8c14cuda3std6ranges3__45__cpo7advanceE)
_ZN54_INTERNAL_f071ac24_23_multi_tensor_adagrad_cu_92e9f8c14cuda3std6ranges3__45__cpo7advanceE:
	.zero		1
	.type		_ZN54_INTERNAL_f071ac24_23_multi_tensor_adagrad_cu_92e9f8c14cuda3std3__45__cpo7crbeginE,@object
	.size		_ZN54_INTERNAL_f071ac24_23_multi_tensor_adagrad_cu_92e9f8c14cuda3std3__45__cpo7crbeginE,(_ZN54_INTERNAL_f071ac24_23_multi_tensor_adagrad_cu_92e9f8c14cuda3std6ranges3__45__cpo4dataE - _ZN54_INTERNAL_f071ac24_23_multi_tensor_adagrad_cu_92e9f8c14cuda3std3__45__cpo7crbeginE)
_ZN54_INTERNAL_f071ac24_23_multi_tensor_adagrad_cu_92e9f8c14cuda3std3__45__cpo7crbeginE:
	.zero		1
	.type		_ZN54_INTERNAL_f071ac24_23_multi_tensor_adagrad_cu_92e9f8c14cuda3std6ranges3__45__cpo4dataE,@object
	.size		_ZN54_INTERNAL_f071ac24_23_multi_tensor_adagrad_cu_92e9f8c14cuda3std6ranges3__45__cpo4dataE,(_ZN54_INTERNAL_f071ac24_23_multi_tensor_adagrad_cu_92e9f8c14cuda3std6ranges3__45__cpo5beginE - _ZN54_INTERNAL_f071ac24_23_multi_tensor_adagrad_cu_92e9f8c14cuda3std6ranges3__45__cpo4dataE)
_ZN54_INTERNAL_f071ac24_23_multi_tensor_adagrad_cu_92e9f8c14cuda3std6ranges3__45__cpo4dataE:
	.zero		1
	.type		_ZN54_INTERNAL_f071ac24_23_multi_tensor_adagrad_cu_92e9f8c14cuda3std6ranges3__45__cpo5beginE,@object
	.size		_ZN54_INTERNAL_f071ac24_23_multi_tensor_adagrad_cu_92e9f8c14cuda3std6ranges3__45__cpo5beginE,(_ZN54_INTERNAL_f071ac24_23_multi_tensor_adagrad_cu_92e9f8c14cuda3std3__456_GLOBAL__N__f071ac24_23_multi_tensor_adagrad_cu_92e9f8c16ignoreE - _ZN54_INTERNAL_f071ac24_23_multi_tensor_adagrad_cu_92e9f8c14cuda3std6ranges3__45__cpo5beginE)
_ZN54_INTERNAL_f071ac24_23_multi_tensor_adagrad_cu_92e9f8c14cuda3std6ranges3__45__cpo5beginE:
	.zero		1
	.type		_ZN54_INTERNAL_f071ac24_23_multi_tensor_adagrad_cu_92e9f8c14cuda3std3__456_GLOBAL__N__f071ac24_23_multi_tensor_adagrad_cu_92e9f8c16ignoreE,@object
	.size		_ZN54_INTERNAL_f071ac24_23_multi_tensor_adagrad_cu_92e9f8c14cuda3std3__456_GLOBAL__N__f071ac24_23_multi_tensor_adagrad_cu_92e9f8c16ignoreE,(_ZN54_INTERNAL_f071ac24_23_multi_tensor_adagrad_cu_92e9f8c14cuda3std6ranges3__45__cpo4sizeE - _ZN54_INTERNAL_f071ac24_23_multi_tensor_adagrad_cu_92e9f8c14cuda3std3__456_GLOBAL__N__f071ac24_23_multi_tensor_adagrad_cu_92e9f8c16ignoreE)
_ZN54_INTERNAL_f071ac24_23_multi_tensor_adagrad_cu_92e9f8c14cuda3std3__456_GLOBAL__N__f071ac24_23_multi_tensor_adagrad_cu_92e9f8c16ignoreE:
	.zero		1
	.type		_ZN54_INTERNAL_f071ac24_23_multi_tensor_adagrad_cu_92e9f8c14cuda3std6ranges3__45__cpo4sizeE,@object
	.size		_ZN54_INTERNAL_f071ac24_23_multi_tensor_adagrad_cu_92e9f8c14cuda3std6ranges3__45__cpo4sizeE,(_ZN54_INTERNAL_f071ac24_23_multi_tensor_adagrad_cu_92e9f8c14cuda3std3__45__cpo5beginE - _ZN54_INTERNAL_f071ac24_23_multi_tensor_adagrad_cu_92e9f8c14cuda3std6ranges3__45__cpo4sizeE)
_ZN54_INTERNAL_f071ac24_23_multi_tensor_adagrad_cu_92e9f8c14cuda3std6ranges3__45__cpo4sizeE:
	.zero		1
	.type		_ZN54_INTERNAL_f071ac24_23_multi_tensor_adagrad_cu_92e9f8c14cuda3std3__45__cpo5beginE,@object
	.size		_ZN54_INTERNAL_f071ac24_23_multi_tensor_adagrad_cu_92e9f8c14cuda3std3__45__cpo5beginE,(_ZN54_INTERNAL_f071ac24_23_multi_tensor_adagrad_cu_92e9f8c14cuda3std6ranges3__45__cpo6cbeginE - _ZN54_INTERNAL_f071ac24_23_multi_tensor_adagrad_cu_92e9f8c14cuda3std3__45__cpo5beginE)
_ZN54_INTERNAL_f071ac24_23_multi_tensor_adagrad_cu_92e9f8c14cuda3std3__45__cpo5beginE:
	.zero		1
	.type		_ZN54_INTERNAL_f071ac24_23_multi_tensor_adagrad_cu_92e9f8c14cuda3std6ranges3__45__cpo6cbeginE,@object
	.size		_ZN54_INTERNAL_f071ac24_23_multi_tensor_adagrad_cu_92e9f8c14cuda3std6ranges3__45__cpo6cbeginE,(_ZN54_INTERNAL_f071ac24_23_multi_tensor_adagrad_cu_92e9f8c14cuda3std3__45__cpo6rbeginE - _ZN54_INTERNAL_f071ac24_23_multi_tensor_adagrad_cu_92e9f8c14cuda3std6ranges3__45__cpo6cbeginE)
_ZN54_INTERNAL_f071ac24_23_multi_tensor_adagrad_cu_92e9f8c14cuda3std6ranges3__45__cpo6cbeginE:
	.zero		1
	.type		_ZN54_INTERNAL_f071ac24_23_multi_tensor_adagrad_cu_92e9f8c14cuda3std3__45__cpo6rbeginE,@object
	.size		_ZN54_INTERNAL_f071ac24_23_multi_tensor_adagrad_cu_92e9f8c14cuda3std3__45__cpo6rbeginE,(_ZN54_INTERNAL_f071ac24_23_multi_tensor_adagrad_cu_92e9f8c14cuda3std6ranges3__45__cpo4nextE - _ZN54_INTERNAL_f071ac24_23_multi_tensor_adagrad_cu_92e9f8c14cuda3std3__45__cpo6rbeginE)
_ZN54_INTERNAL_f071ac24_23_multi_tensor_adagrad_cu_92e9f8c14cuda3std3__45__cpo6rbeginE:
	.zero		1
	.type		_ZN54_INTERNAL_f071ac24_23_multi_tensor_adagrad_cu_92e9f8c14cuda3std6ranges3__45__cpo4nextE,@object
	.size		_ZN54_INTERNAL_f071ac24_23_multi_tensor_adagrad_cu_92e9f8c14cuda3std6ranges3__45__cpo4nextE,(_ZN54_INTERNAL_f071ac24_23_multi_tensor_adagrad_cu_92e9f8c14cuda3std6ranges3__45__cpo4swapE - _ZN54_INTERNAL_f071ac24_23_multi_tensor_adagrad_cu_92e9f8c14cuda3std6ranges3__45__cpo4nextE)
_ZN54_INTERNAL_f071ac24_23_multi_tensor_adagrad_cu_92e9f8c14cuda3std6ranges3__45__cpo4nextE:
	.zero		1
	.type		_ZN54_INTERNAL_f071ac24_23_multi_tensor_adagrad_cu_92e9f8c14cuda3std6ranges3__45__cpo4swapE,@object
	.size		_ZN54_INTERNAL_f071ac24_23_multi_tensor_adagrad_cu_92e9f8c14cuda3std6ranges3__45__cpo4swapE,(_ZN54_INTERNAL_f071ac24_23_multi_tensor_adagrad_cu_92e9f8c14cuda3std3__420unreachable_sentinelE - _ZN54_INTERNAL_f071ac24_23_multi_tensor_adagrad_cu_92e9f8c14cuda3std6ranges3__45__cpo4swapE)
_ZN54_INTERNAL_f071ac24_23_multi_tensor_adagrad_cu_92e9f8c14cuda3std6ranges3__45__cpo4swapE:
	.zero		1
	.type		_ZN54_INTERNAL_f071ac24_23_multi_tensor_adagrad_cu_92e9f8c14cuda3std3__420unreachable_sentinelE,@object
	.size		_ZN54_INTERNAL_f071ac24_23_multi_tensor_adagrad_cu_92e9f8c14cuda3std3__420unreachable_sentinelE,(_ZN54_INTERNAL_f071ac24_23_multi_tensor_adagrad_cu_92e9f8c16thrust23THRUST_300001_SM_900_NS6system6detail10sequential3seqE - _ZN54_INTERNAL_f071ac24_23_multi_tensor_adagrad_cu_92e9f8c14cuda3std3__420unreachable_sentinelE)
_ZN54_INTERNAL_f071ac24_23_multi_tensor_adagrad_cu_92e9f8c14cuda3std3__420unreachable_sentinelE:
	.zero		1
	.type		_ZN54_INTERNAL_f071ac24_23_multi_tensor_adagrad_cu_92e9f8c16thrust23THRUST_300001_SM_900_NS6system6detail10sequential3seqE,@object
	.size		_ZN54_INTERNAL_f071ac24_23_multi_tensor_adagrad_cu_92e9f8c16thrust23THRUST_300001_SM_900_NS6system6detail10sequential3seqE,(_ZN54_INTERNAL_f071ac24_23_multi_tensor_adagrad_cu_92e9f8c14cuda3std3__45__cpo4cendE - _ZN54_INTERNAL_f071ac24_23_multi_tensor_adagrad_cu_92e9f8c16thrust23THRUST_300001_SM_900_NS6system6detail10sequential3seqE)
_ZN54_INTERNAL_f071ac24_23_multi_tensor_adagrad_cu_92e9f8c16thrust23THRUST_300001_SM_900_NS6system6detail10sequential3seqE:
	.zero		1
	.type		_ZN54_INTERNAL_f071ac24_23_multi_tensor_adagrad_cu_92e9f8c14cuda3std3__45__cpo4cendE,@object
	.size		_ZN54_INTERNAL_f071ac24_23_multi_tensor_adagrad_cu_92e9f8c14cuda3std3__45__cpo4cendE,(_ZN54_INTERNAL_f071ac24_23_multi_tensor_adagrad_cu_92e9f8c14cuda3std6ranges3__45__cpo9iter_swapE - _ZN54_INTERNAL_f071ac24_23_multi_tensor_adagrad_cu_92e9f8c14cuda3std3__45__cpo4cendE)
_ZN54_INTERNAL_f071ac24_23_multi_tensor_adagrad_cu_92e9f8c14cuda3std3__45__cpo4cendE:
	.zero		1
	.type		_ZN54_INTERNAL_f071ac24_23_multi_tensor_adagrad_cu_92e9f8c14cuda3std6ranges3__45__cpo9iter_swapE,@object
	.size		_ZN54_INTERNAL_f071ac24_23_multi_tensor_adagrad_cu_92e9f8c14cuda3std6ranges3__45__cpo9iter_swapE,(_ZN54_INTERNAL_f071ac24_23_multi_tensor_adagrad_cu_92e9f8c14cuda3std3__45__cpo5crendE - _ZN54_INTERNAL_f071ac24_23_multi_tensor_adagrad_cu_92e9f8c14cuda3std6ranges3__45__cpo9iter_swapE)
_ZN54_INTERNAL_f071ac24_23_multi_tensor_adagrad_cu_92e9f8c14cuda3std6ranges3__45__cpo9iter_swapE:
	.zero		1
	.type		_ZN54_INTERNAL_f071ac24_23_multi_tensor_adagrad_cu_92e9f8c14cuda3std3__45__cpo5crendE,@object
	.size		_ZN54_INTERNAL_f071ac24_23_multi_tensor_adagrad_cu_92e9f8c14cuda3std3__45__cpo5crendE,(_ZN54_INTERNAL_f071ac24_23_multi_tensor_adagrad_cu_92e9f8c14cuda3std6ranges3__45__cpo5cdataE - _ZN54_INTERNAL_f071ac24_23_multi_tensor_adagrad_cu_92e9f8c14cuda3std3__45__cpo5crendE)
_ZN54_INTERNAL_f071ac24_23_multi_tensor_adagrad_cu_92e9f8c14cuda3std3__45__cpo5crendE:
	.zero		1
	.type		_ZN54_INTERNAL_f071ac24_23_multi_tensor_adagrad_cu_92e9f8c14cuda3std6ranges3__45__cpo5cdataE,@object
	.size		_ZN54_INTERNAL_f071ac24_23_multi_tensor_adagrad_cu_92e9f8c14cuda3std6ranges3__45__cpo5cdataE,(_ZN54_INTERNAL_f071ac24_23_multi_tensor_adagrad_cu_92e9f8c14cuda3std6ranges3__45__cpo3endE - _ZN54_INTERNAL_f071ac24_23_multi_tensor_adagrad_cu_92e9f8c14cuda3std6ranges3__45__cpo5cdataE)
_ZN54_INTERNAL_f071ac24_23_multi_tensor_adagrad_cu_92e9f8c14cuda3std6ranges3__45__cpo5cdataE:
	.zero		1
	.type		_ZN54_INTERNAL_f071ac24_23_multi_tensor_adagrad_cu_92e9f8c14cuda3std6ranges3__45__cpo3endE,@object
	.size		_ZN54_INTERNAL_f071ac24_23_multi_tensor_adagrad_cu_92e9f8c14cuda3std6ranges3__45__cpo3endE,(_ZN54_INTERNAL_f071ac24_23_multi_tensor_adagrad_cu_92e9f8c14cuda3std3__419piecewise_constructE - _ZN54_INTERNAL_f071ac24_23_multi_tensor_adagrad_cu_92e9f8c14cuda3std6ranges3__45__cpo3endE)
_ZN54_INTERNAL_f071ac24_23_multi_tensor_adagrad_cu_92e9f8c14cuda3std6ranges3__45__cpo3endE:
	.zero		1
	.type		_ZN54_INTERNAL_f071ac24_23_multi_tensor_adagrad_cu_92e9f8c14cuda3std3__419piecewise_constructE,@object
	.size		_ZN54_INTERNAL_f071ac24_23_multi_tensor_adagrad_cu_92e9f8c14cuda3std3__419piecewise_constructE,(_ZN54_INTERNAL_f071ac24_23_multi_tensor_adagrad_cu_92e9f8c14cuda3std6ranges3__45__cpo5ssizeE - _ZN54_INTERNAL_f071ac24_23_multi_tensor_adagrad_cu_92e9f8c14cuda3std3__419piecewise_constructE)
_ZN54_INTERNAL_f071ac24_23_multi_tensor_adagrad_cu_92e9f8c14cuda3std3__419piecewise_constructE:
	.zero		1
	.type		_ZN54_INTERNAL_f071ac24_23_multi_tensor_adagrad_cu_92e9f8c14cuda3std6ranges3__45__cpo5ssizeE,@object
	.size		_ZN54_INTERNAL_f071ac24_23_multi_tensor_adagrad_cu_92e9f8c14cuda3std6ranges3__45__cpo5ssizeE,(_ZN54_INTERNAL_f071ac24_23_multi_tensor_adagrad_cu_92e9f8c14cuda3std3__45__cpo3endE - _ZN54_INTERNAL_f071ac24_23_multi_tensor_adagrad_cu_92e9f8c14cuda3std6ranges3__45__cpo5ssizeE)
_ZN54_INTERNAL_f071ac24_23_multi_tensor_adagrad_cu_92e9f8c14cuda3std6ranges3__45__cpo5ssizeE:
	.zero		1
	.type		_ZN54_INTERNAL_f071ac24_23_multi_tensor_adagrad_cu_92e9f8c14cuda3std3__45__cpo3endE,@object
	.size		_ZN54_INTERNAL_f071ac24_23_multi_tensor_adagrad_cu_92e9f8c14cuda3std3__45__cpo3endE,(_ZN54_INTERNAL_f071ac24_23_multi_tensor_adagrad_cu_92e9f8c14cuda3std6ranges3__45__cpo4cendE - _ZN54_INTERNAL_f071ac24_23_multi_tensor_adagrad_cu_92e9f8c14cuda3std3__45__cpo3endE)
_ZN54_INTERNAL_f071ac24_23_multi_tensor_adagrad_cu_92e9f8c14cuda3std3__45__cpo3endE:
	.zero		1
	.type		_ZN54_INTERNAL_f071ac24_23_multi_tensor_adagrad_cu_92e9f8c14cuda3std6ranges3__45__cpo4cendE,@object
	.size		_ZN54_INTERNAL_f071ac24_23_multi_tensor_adagrad_cu_92e9f8c14cuda3std6ranges3__45__cpo4cendE,(_ZN54_INTERNAL_f071ac24_23_multi_tensor_adagrad_cu_92e9f8c14cuda3std3__45__cpo4rendE - _ZN54_INTERNAL_f071ac24_23_multi_tensor_adagrad_cu_92e9f8c14cuda3std6ranges3__45__cpo4cendE)
_ZN54_INTERNAL_f071ac24_23_multi_tensor_adagrad_cu_92e9f8c14cuda3std6ranges3__45__cpo4cendE:
	.zero		1
	.type		_ZN54_INTERNAL_f071ac24_23_multi_tensor_adagrad_cu_92e9f8c14cuda3std3__45__cpo4rendE,@object
	.size		_ZN54_INTERNAL_f071ac24_23_multi_tensor_adagrad_cu_92e9f8c14cuda3std3__45__cpo4rendE,(_ZN54_INTERNAL_f071ac24_23_multi_tensor_adagrad_cu_92e9f8c14cuda3std6ranges3__45__cpo4prevE - _ZN54_INTERNAL_f071ac24_23_multi_tensor_adagrad_cu_92e9f8c14cuda3std3__45__cpo4rendE)
_ZN54_INTERNAL_f071ac24_23_multi_tensor_adagrad_cu_92e9f8c14cuda3std3__45__cpo4rendE:
	.zero		1
	.type		_ZN54_INTERNAL_f071ac24_23_multi_tensor_adagrad_cu_92e9f8c14cuda3std6ranges3__45__cpo4prevE,@object
	.size		_ZN54_INTERNAL_f071ac24_23_multi_tensor_adagrad_cu_92e9f8c14cuda3std6ranges3__45__cpo4prevE,(_ZN54_INTERNAL_f071ac24_23_multi_tensor_adagrad_cu_92e9f8c14cuda3std6ranges3__45__cpo9iter_moveE - _ZN54_INTERNAL_f071ac24_23_multi_tensor_adagrad_cu_92e9f8c14cuda3std6ranges3__45__cpo4prevE)
_ZN54_INTERNAL_f071ac24_23_multi_tensor_adagrad_cu_92e9f8c14cuda3std6ranges3__45__cpo4prevE:
	.zero		1
	.type		_ZN54_INTERNAL_f071ac24_23_multi_tensor_adagrad_cu_92e9f8c14cuda3std6ranges3__45__cpo9iter_moveE,@object
	.size		_ZN54_INTERNAL_f071ac24_23_multi_tensor_adagrad_cu_92e9f8c14cuda3std6ranges3__45__cpo9iter_moveE,(.L_13 - _ZN54_INTERNAL_f071ac24_23_multi_tensor_adagrad_cu_92e9f8c14cuda3std6ranges3__45__cpo9iter_moveE)
_ZN54_INTERNAL_f071ac24_23_multi_tensor_adagrad_cu_92e9f8c14cuda3std6ranges3__45__cpo9iter_moveE:
	.zero		1
.L_13:


//--------------------- .nv.constant0._Z25multi_tensor_apply_kernelI18TensorListMetadataILi3EE14AdagradFunctorIN3c104HalfEEJff13adagradMode_tfEEvlPViT_T0_DpT1_ --------------------------
	.section	.nv.constant0._Z25multi_tensor_apply_kernelI18TensorListMetadataILi3EE14AdagradFunctorIN3c104HalfEEJff13adagradMode_tfEEvlPViT_T0_DpT1_,"a",@progbits
	.sectionflags	@""
	.align	4
.nv.constant0._Z25multi_tensor_apply_kernelI18TensorListMetadataILi3EE14AdagradFunctorIN3c104HalfEEJff13adagradMode_tfEEvlPViT_T0_DpT1_:
	.zero		3708


//--------------------- .nv.constant0._Z25multi_tensor_apply_kernelI18TensorListMetadataILi3EE14AdagradFunctorIfEJff13adagradMode_tfEEvlPViT_T0_DpT1_ --------------------------
	.section	.nv.constant0._Z25multi_tensor_apply_kernelI18TensorListMetadataILi3EE14AdagradFunctorIfEJff13adagradMode_tfEEvlPViT_T0_DpT1_,"a",@progbits
	.sectionflags	@""
	.align	4
.nv.constant0._Z25multi_tensor_apply_kernelI18TensorListMetadataILi3EE14AdagradFunctorIfEJff13adagradMode_tfEEvlPViT_T0_DpT1_:
	.zero		3708


//--------------------- .nv.constant0._Z25multi_tensor_apply_kernelI18TensorListMetadataILi3EE14AdagradFunctorIdEJff13adagradMode_tfEEvlPViT_T0_DpT1_ --------------------------
	.section	.nv.constant0._Z25multi_tensor_apply_kernelI18TensorListMetadataILi3EE14AdagradFunctorIdEJff13adagradMode_tfEEvlPViT_T0_DpT1_,"a",@progbits
	.sectionflags	@""
	.align	4
.nv.constant0._Z25multi_tensor_apply_kernelI18TensorListMetadataILi3EE14AdagradFunctorIdEJff13adagradMode_tfEEvlPViT_T0_DpT1_:
	.zero		3708


//--------------------- SYMBOLS --------------------------

	.type		.nv.reservedSmem.offset0,@object
	.size		.nv.reservedSmem.offset0,0x4
